//
// Generated by NVIDIA NVVM Compiler
//
// Compiler Build ID: CL-36424714
// Cuda compilation tools, release 13.0, V13.0.88
// Based on NVVM 20.0.0
//

.version 9.0
.target sm_100
.address_size 64

	// .globl	_Z9matrixMulPKiS0_Pi
// _ZZ9matrixMulPKiS0_PiE3s_a has been demoted
// _ZZ9matrixMulPKiS0_PiE3s_b has been demoted

.visible .entry _Z9matrixMulPKiS0_Pi(
	.param .u64 .ptr .align 1 _Z9matrixMulPKiS0_Pi_param_0,
	.param .u64 .ptr .align 1 _Z9matrixMulPKiS0_Pi_param_1,
	.param .u64 .ptr .align 1 _Z9matrixMulPKiS0_Pi_param_2
)
{
	.reg .pred 	%p<13>;
	.reg .b32 	%r<165>;
	.reg .b64 	%rd<13>;
	// demoted variable
	.shared .align 4 .b8 _ZZ9matrixMulPKiS0_PiE3s_a[1024];
	// demoted variable
	.shared .align 4 .b8 _ZZ9matrixMulPKiS0_PiE3s_b[1024];
	ld.param.u64 	%rd4, [_Z9matrixMulPKiS0_Pi_param_0];
	ld.param.u64 	%rd5, [_Z9matrixMulPKiS0_Pi_param_1];
	ld.param.u64 	%rd3, [_Z9matrixMulPKiS0_Pi_param_2];
	cvta.to.global.u64 	%rd1, %rd5;
	cvta.to.global.u64 	%rd2, %rd4;
	mov.u32 	%r46, %ctaid.y;
	mov.u32 	%r47, %ntid.y;
	mov.u32 	%r1, %tid.y;
	mad.lo.s32 	%r2, %r46, %r47, %r1;
	mov.u32 	%r48, %ctaid.x;
	mov.u32 	%r3, %ntid.x;
	mul.lo.s32 	%r4, %r48, %r3;
	mov.u32 	%r5, %tid.x;
	add.s32 	%r6, %r4, %r5;
	mad.lo.s32 	%r7, %r2, 13, %r5;
	mul.lo.s32 	%r8, %r1, %r3;
	add.s32 	%r49, %r8, %r5;
	shl.b32 	%r50, %r49, 2;
	mov.u32 	%r51, _ZZ9matrixMulPKiS0_PiE3s_a;
	add.s32 	%r9, %r51, %r50;
	mov.u32 	%r52, _ZZ9matrixMulPKiS0_PiE3s_b;
	add.s32 	%r10, %r52, %r50;
	and.b32  	%r11, %r3, 7;
	and.b32  	%r12, %r3, 2040;
	and.b32  	%r53, %r3, -8;
	neg.s32 	%r13, %r53;
	shl.b32 	%r54, %r5, 2;
	add.s32 	%r14, %r52, %r54;
	shl.b32 	%r15, %r3, 5;
	shl.b32 	%r55, %r8, 2;
	add.s32 	%r56, %r55, %r51;
	add.s32 	%r16, %r56, 16;
	shl.b32 	%r17, %r3, 2;
	mov.b32 	%r149, 0;
	mov.u32 	%r164, %r149;
$L__BB0_1:
	setp.lt.u32 	%p1, %r3, 8;
	add.s32 	%r59, %r7, %r149;
	mul.wide.u32 	%rd6, %r59, 4;
	add.s64 	%rd7, %rd2, %rd6;
	ld.global.u32 	%r60, [%rd7];
	st.shared.u32 	[%r9], %r60;
	add.s32 	%r61, %r149, %r1;
	mad.lo.s32 	%r62, %r61, 13, %r6;
	mul.wide.u32 	%rd8, %r62, 4;
	add.s64 	%rd9, %rd1, %rd8;
	ld.global.u32 	%r63, [%rd9];
	st.shared.u32 	[%r10], %r63;
	bar.sync 	0;
	ld.shared.u32 	%r64, [%r9];
	ld.shared.u32 	%r65, [%r10];
	add.s32 	%r66, %r64, %r164;
	add.s32 	%r164, %r66, %r65;
	mov.b32 	%r159, 0;
	@%p1 bra 	$L__BB0_4;
	mov.u32 	%r151, %r16;
	mov.u32 	%r152, %r14;
	mov.u32 	%r153, %r13;
$L__BB0_3:
	.pragma "nounroll";
	ld.shared.u32 	%r67, [%r151+-16];
	ld.shared.u32 	%r68, [%r152];
	mad.lo.s32 	%r69, %r68, %r67, %r164;
	ld.shared.u32 	%r70, [%r151+-12];
	add.s32 	%r71, %r152, %r17;
	ld.shared.u32 	%r72, [%r71];
	mad.lo.s32 	%r73, %r72, %r70, %r69;
	ld.shared.u32 	%r74, [%r151+-8];
	add.s32 	%r75, %r71, %r17;
	ld.shared.u32 	%r76, [%r75];
	mad.lo.s32 	%r77, %r76, %r74, %r73;
	ld.shared.u32 	%r78, [%r151+-4];
	add.s32 	%r79, %r75, %r17;
	ld.shared.u32 	%r80, [%r79];
	mad.lo.s32 	%r81, %r80, %r78, %r77;
	ld.shared.u32 	%r82, [%r151];
	add.s32 	%r83, %r79, %r17;
	ld.shared.u32 	%r84, [%r83];
	mad.lo.s32 	%r85, %r84, %r82, %r81;
	ld.shared.u32 	%r86, [%r151+4];
	add.s32 	%r87, %r83, %r17;
	ld.shared.u32 	%r88, [%r87];
	mad.lo.s32 	%r89, %r88, %r86, %r85;
	ld.shared.u32 	%r90, [%r151+8];
	add.s32 	%r91, %r87, %r17;
	ld.shared.u32 	%r92, [%r91];
	mad.lo.s32 	%r93, %r92, %r90, %r89;
	ld.shared.u32 	%r94, [%r151+12];
	add.s32 	%r95, %r91, %r17;
	ld.shared.u32 	%r96, [%r95];
	mad.lo.s32 	%r164, %r96, %r94, %r93;
	add.s32 	%r153, %r153, 8;
	add.s32 	%r152, %r152, %r15;
	add.s32 	%r151, %r151, 32;
	setp.ne.s32 	%p2, %r153, 0;
	mov.u32 	%r159, %r12;
	@%p2 bra 	$L__BB0_3;
$L__BB0_4:
	setp.eq.s32 	%p3, %r11, 0;
	@%p3 bra 	$L__BB0_12;
	add.s32 	%r98, %r11, -1;
	setp.lt.u32 	%p4, %r98, 3;
	@%p4 bra 	$L__BB0_7;
	add.s32 	%r99, %r159, %r8;
	shl.b32 	%r100, %r99, 2;
	mov.u32 	%r101, _ZZ9matrixMulPKiS0_PiE3s_a;
	add.s32 	%r102, %r101, %r100;
	ld.shared.u32 	%r103, [%r102];
	mad.lo.s32 	%r104, %r159, %r3, %r5;
	shl.b32 	%r105, %r104, 2;
	mov.u32 	%r106, _ZZ9matrixMulPKiS0_PiE3s_b;
	add.s32 	%r107, %r106, %r105;
	ld.shared.u32 	%r108, [%r107];
	mad.lo.s32 	%r109, %r108, %r103, %r164;
	ld.shared.u32 	%r110, [%r102+4];
	add.s32 	%r111, %r107, %r17;
	ld.shared.u32 	%r112, [%r111];
	mad.lo.s32 	%r113, %r112, %r110, %r109;
	ld.shared.u32 	%r114, [%r102+8];
	add.s32 	%r115, %r111, %r17;
	ld.shared.u32 	%r116, [%r115];
	mad.lo.s32 	%r117, %r116, %r114, %r113;
	ld.shared.u32 	%r118, [%r102+12];
	add.s32 	%r119, %r115, %r17;
	ld.shared.u32 	%r120, [%r119];
	mad.lo.s32 	%r164, %r120, %r118, %r117;
	add.s32 	%r159, %r159, 4;
$L__BB0_7:
	and.b32  	%r122, %r3, 3;
	setp.eq.s32 	%p5, %r122, 0;
	@%p5 bra 	$L__BB0_12;
	setp.eq.s32 	%p6, %r122, 1;
	@%p6 bra 	$L__BB0_10;
	add.s32 	%r123, %r159, %r8;
	shl.b32 	%r124, %r123, 2;
	mov.u32 	%r125, _ZZ9matrixMulPKiS0_PiE3s_a;
	add.s32 	%r126, %r125, %r124;
	ld.shared.u32 	%r127, [%r126];
	mad.lo.s32 	%r128, %r159, %r3, %r5;
	shl.b32 	%r129, %r128, 2;
	mov.u32 	%r130, _ZZ9matrixMulPKiS0_PiE3s_b;
	add.s32 	%r131, %r130, %r129;
	ld.shared.u32 	%r132, [%r131];
	mad.lo.s32 	%r133, %r132, %r127, %r164;
	ld.shared.u32 	%r134, [%r126+4];
	add.s32 	%r135, %r131, %r17;
	ld.shared.u32 	%r136, [%r135];
	mad.lo.s32 	%r164, %r136, %r134, %r133;
	add.s32 	%r159, %r159, 2;
$L__BB0_10:
	and.b32  	%r137, %r3, 1;
	setp.eq.b32 	%p7, %r137, 1;
	not.pred 	%p8, %p7;
	@%p8 bra 	$L__BB0_12;
	add.s32 	%r138, %r159, %r8;
	shl.b32 	%r139, %r138, 2;
	mov.u32 	%r140, _ZZ9matrixMulPKiS0_PiE3s_a;
	add.s32 	%r141, %r140, %r139;
	ld.shared.u32 	%r142, [%r141];
	mad.lo.s32 	%r143, %r159, %r3, %r5;
	shl.b32 	%r144, %r143, 2;
	mov.u32 	%r145, _ZZ9matrixMulPKiS0_PiE3s_b;
	add.s32 	%r146, %r145, %r144;
	ld.shared.u32 	%r147, [%r146];
	mad.lo.s32 	%r164, %r147, %r142, %r164;
$L__BB0_12:
	bar.sync 	0;
	add.s32 	%r149, %r149, %r3;
	setp.lt.u32 	%p9, %r149, 16;
	@%p9 bra 	$L__BB0_1;
	setp.gt.u32 	%p10, %r2, 12;
	setp.gt.s32 	%p11, %r6, 12;
	or.pred  	%p12, %p10, %p11;
	@%p12 bra 	$L__BB0_15;
	add.s32 	%r148, %r7, %r4;
	cvta.to.global.u64 	%rd10, %rd3;
	mul.wide.s32 	%rd11, %r148, 4;
	add.s64 	%rd12, %rd10, %rd11;
	st.global.u32 	[%rd12], %r164;
$L__BB0_15:
	ret;

}
	// .globl	_Z20gpuMatrixComputationPKiS0_Pi
.visible .entry _Z20gpuMatrixComputationPKiS0_Pi(
	.param .u64 .ptr .align 1 _Z20gpuMatrixComputationPKiS0_Pi_param_0,
	.param .u64 .ptr .align 1 _Z20gpuMatrixComputationPKiS0_Pi_param_1,
	.param .u64 .ptr .align 1 _Z20gpuMatrixComputationPKiS0_Pi_param_2
)
{
	.reg .pred 	%p<3>;
	.reg .b16 	%rs<12>;
	.reg .b32 	%r<49>;
	.reg .b64 	%rd<21>;

	ld.param.u64 	%rd6, [_Z20gpuMatrixComputationPKiS0_Pi_param_0];
	ld.param.u64 	%rd7, [_Z20gpuMatrixComputationPKiS0_Pi_param_1];
	ld.param.u64 	%rd8, [_Z20gpuMatrixComputationPKiS0_Pi_param_2];
	cvta.to.global.u64 	%rd1, %rd7;
	cvta.to.global.u64 	%rd2, %rd6;
	cvta.to.global.u64 	%rd3, %rd8;
	mov.b16 	%rs10, 0;
$L__BB1_1:
	mul.lo.s16 	%rs7, %rs10, 13;
	cvt.u64.u16 	%rd9, %rs7;
	and.b64  	%rd4, %rd9, 255;
	cvt.u32.u16 	%r1, %rs7;
	and.b32  	%r2, %r1, 255;
	mul.wide.u32 	%rd10, %r2, 4;
	add.s64 	%rd5, %rd2, %rd10;
	mov.b16 	%rs11, 0;
	shl.b64 	%rd19, %rd4, 2;
$L__BB1_2:
	and.b16  	%rs8, %rs11, 255;
	cvt.u64.u16 	%rd11, %rs11;
	and.b64  	%rd12, %rd11, 255;
	add.s64 	%rd13, %rd12, %rd4;
	shl.b64 	%rd14, %rd13, 2;
	add.s64 	%rd15, %rd3, %rd14;
	mov.b32 	%r3, 0;
	st.global.u32 	[%rd15], %r3;
	ld.global.u32 	%r4, [%rd5];
	cvt.u32.u16 	%r5, %rs11;
	and.b32  	%r6, %r5, 255;
	mul.wide.u32 	%rd16, %r6, 4;
	add.s64 	%rd17, %rd1, %rd16;
	ld.global.u32 	%r7, [%rd17];
	mul.lo.s32 	%r8, %r7, %r4;
	st.global.u32 	[%rd15], %r8;
	ld.global.u32 	%r9, [%rd5+4];
	ld.global.u32 	%r10, [%rd17+52];
	mad.lo.s32 	%r11, %r10, %r9, %r8;
	st.global.u32 	[%rd15], %r11;
	ld.global.u32 	%r12, [%rd5+8];
	ld.global.u32 	%r13, [%rd17+104];
	mad.lo.s32 	%r14, %r13, %r12, %r11;
	st.global.u32 	[%rd15], %r14;
	ld.global.u32 	%r15, [%rd5+12];
	ld.global.u32 	%r16, [%rd17+156];
	mad.lo.s32 	%r17, %r16, %r15, %r14;
	st.global.u32 	[%rd15], %r17;
	ld.global.u32 	%r18, [%rd5+16];
	ld.global.u32 	%r19, [%rd17+208];
	mad.lo.s32 	%r20, %r19, %r18, %r17;
	st.global.u32 	[%rd15], %r20;
	ld.global.u32 	%r21, [%rd5+20];
	ld.global.u32 	%r22, [%rd17+260];
	mad.lo.s32 	%r23, %r22, %r21, %r20;
	st.global.u32 	[%rd15], %r23;
	ld.global.u32 	%r24, [%rd5+24];
	ld.global.u32 	%r25, [%rd17+312];
	mad.lo.s32 	%r26, %r25, %r24, %r23;
	st.global.u32 	[%rd15], %r26;
	ld.global.u32 	%r27, [%rd5+28];
	ld.global.u32 	%r28, [%rd17+364];
	mad.lo.s32 	%r29, %r28, %r27, %r26;
	st.global.u32 	[%rd15], %r29;
	ld.global.u32 	%r30, [%rd5+32];
	ld.global.u32 	%r31, [%rd17+416];
	mad.lo.s32 	%r32, %r31, %r30, %r29;
	st.global.u32 	[%rd15], %r32;
	ld.global.u32 	%r33, [%rd5+36];
	ld.global.u32 	%r34, [%rd17+468];
	mad.lo.s32 	%r35, %r34, %r33, %r32;
	st.global.u32 	[%rd15], %r35;
	ld.global.u32 	%r36, [%rd5+40];
	ld.global.u32 	%r37, [%rd17+520];
	mad.lo.s32 	%r38, %r37, %r36, %r35;
	st.global.u32 	[%rd15], %r38;
	ld.global.u32 	%r39, [%rd5+44];
	ld.global.u32 	%r40, [%rd17+572];
	mad.lo.s32 	%r41, %r40, %r39, %r38;
	st.global.u32 	[%rd15], %r41;
	ld.global.u32 	%r42, [%rd5+48];
	ld.global.u32 	%r43, [%rd17+624];
	mad.lo.s32 	%r44, %r43, %r42, %r41;
	st.global.u32 	[%rd15], %r44;
	add.s64 	%rd18, %rd5, %rd16;
	ld.global.u32 	%r45, [%rd18];
	add.s64 	%rd20, %rd17, %rd19;
	ld.global.u32 	%r46, [%rd20];
	add.s32 	%r47, %r46, %r45;
	add.s32 	%r48, %r47, %r44;
	st.global.u32 	[%rd15], %r48;
	add.s16 	%rs11, %rs11, 1;
	setp.lt.u16 	%p1, %rs8, 12;
	@%p1 bra 	$L__BB1_2;
	add.s16 	%rs4, %rs10, 1;
	and.b16  	%rs9, %rs10, 255;
	setp.lt.u16 	%p2, %rs9, 12;
	mov.u16 	%rs10, %rs4;
	@%p2 bra 	$L__BB1_1;
	ret;

}
	// .globl	_Z28gpuParallelMatrixComputationPKiS0_Pii
.visible .entry _Z28gpuParallelMatrixComputationPKiS0_Pii(
	.param .u64 .ptr .align 1 _Z28gpuParallelMatrixComputationPKiS0_Pii_param_0,
	.param .u64 .ptr .align 1 _Z28gpuParallelMatrixComputationPKiS0_Pii_param_1,
	.param .u64 .ptr .align 1 _Z28gpuParallelMatrixComputationPKiS0_Pii_param_2,
	.param .u32 _Z28gpuParallelMatrixComputationPKiS0_Pii_param_3
)
{
	.reg .pred 	%p<13>;
	.reg .b32 	%r<109>;
	.reg .b64 	%rd<70>;

	ld.param.u64 	%rd14, [_Z28gpuParallelMatrixComputationPKiS0_Pii_param_0];
	ld.param.u64 	%rd15, [_Z28gpuParallelMatrixComputationPKiS0_Pii_param_1];
	ld.param.u32 	%r31, [_Z28gpuParallelMatrixComputationPKiS0_Pii_param_3];
	cvta.to.global.u64 	%rd1, %rd15;
	cvta.to.global.u64 	%rd2, %rd14;
	mov.u32 	%r33, %ctaid.y;
	mov.u32 	%r34, %ntid.y;
	mov.u32 	%r35, %tid.y;
	mad.lo.s32 	%r1, %r33, %r34, %r35;
	mov.u32 	%r36, %ctaid.x;
	mov.u32 	%r37, %ntid.x;
	mov.u32 	%r38, %tid.x;
	mad.lo.s32 	%r2, %r36, %r37, %r38;
	setp.lt.s32 	%p1, %r31, 1;
	mov.b32 	%r108, 0;
	@%p1 bra 	$L__BB2_12;
	mul.lo.s32 	%r3, %r31, %r1;
	and.b32  	%r4, %r31, 7;
	setp.lt.u32 	%p2, %r31, 8;
	mov.b32 	%r103, 0;
	mov.u32 	%r108, %r103;
	@%p2 bra 	$L__BB2_4;
	and.b32  	%r103, %r31, 2147483640;
	neg.s32 	%r97, %r103;
	mul.wide.u32 	%rd16, %r31, 4;
	add.s64 	%rd3, %rd1, %rd16;
	mul.wide.u32 	%rd17, %r31, 8;
	add.s64 	%rd4, %rd1, %rd17;
	mul.wide.u32 	%rd18, %r31, 12;
	add.s64 	%rd5, %rd1, %rd18;
	mul.wide.u32 	%rd19, %r31, 16;
	add.s64 	%rd6, %rd1, %rd19;
	mul.wide.u32 	%rd20, %r31, 20;
	add.s64 	%rd7, %rd1, %rd20;
	mul.wide.u32 	%rd21, %r31, 24;
	add.s64 	%rd8, %rd1, %rd21;
	mul.wide.u32 	%rd22, %r31, 28;
	add.s64 	%rd9, %rd1, %rd22;
	mul.wide.u32 	%rd23, %r3, 4;
	add.s64 	%rd24, %rd23, %rd2;
	add.s64 	%rd69, %rd24, 16;
	mov.b32 	%r108, 0;
	mov.u32 	%r96, %r2;
$L__BB2_3:
	.pragma "nounroll";
	mul.wide.s32 	%rd25, %r96, 4;
	add.s64 	%rd26, %rd3, %rd25;
	add.s64 	%rd27, %rd4, %rd25;
	add.s64 	%rd28, %rd5, %rd25;
	add.s64 	%rd29, %rd6, %rd25;
	add.s64 	%rd30, %rd7, %rd25;
	add.s64 	%rd31, %rd8, %rd25;
	add.s64 	%rd32, %rd9, %rd25;
	add.s64 	%rd33, %rd1, %rd25;
	ld.global.u32 	%r42, [%rd69+-16];
	ld.global.u32 	%r43, [%rd33];
	mad.lo.s32 	%r44, %r43, %r42, %r108;
	ld.global.u32 	%r45, [%rd69+-12];
	ld.global.u32 	%r46, [%rd26];
	mad.lo.s32 	%r47, %r46, %r45, %r44;
	ld.global.u32 	%r48, [%rd69+-8];
	ld.global.u32 	%r49, [%rd27];
	mad.lo.s32 	%r50, %r49, %r48, %r47;
	ld.global.u32 	%r51, [%rd69+-4];
	ld.global.u32 	%r52, [%rd28];
	mad.lo.s32 	%r53, %r52, %r51, %r50;
	ld.global.u32 	%r54, [%rd69];
	ld.global.u32 	%r55, [%rd29];
	mad.lo.s32 	%r56, %r55, %r54, %r53;
	ld.global.u32 	%r57, [%rd69+4];
	ld.global.u32 	%r58, [%rd30];
	mad.lo.s32 	%r59, %r58, %r57, %r56;
	ld.global.u32 	%r60, [%rd69+8];
	ld.global.u32 	%r61, [%rd31];
	mad.lo.s32 	%r62, %r61, %r60, %r59;
	ld.global.u32 	%r63, [%rd69+12];
	ld.global.u32 	%r64, [%rd32];
	mad.lo.s32 	%r108, %r64, %r63, %r62;
	add.s32 	%r97, %r97, 8;
	shl.b32 	%r65, %r31, 3;
	add.s32 	%r96, %r96, %r65;
	add.s64 	%rd69, %rd69, 32;
	setp.ne.s32 	%p3, %r97, 0;
	@%p3 bra 	$L__BB2_3;
$L__BB2_4:
	setp.eq.s32 	%p4, %r4, 0;
	@%p4 bra 	$L__BB2_12;
	and.b32  	%r16, %r31, 3;
	setp.lt.u32 	%p5, %r4, 4;
	@%p5 bra 	$L__BB2_7;
	add.s32 	%r67, %r103, %r3;
	mul.wide.u32 	%rd34, %r67, 4;
	add.s64 	%rd35, %rd2, %rd34;
	ld.global.u32 	%r68, [%rd35];
	mad.lo.s32 	%r69, %r103, %r31, %r2;
	mul.wide.s32 	%rd36, %r69, 4;
	add.s64 	%rd37, %rd1, %rd36;
	ld.global.u32 	%r70, [%rd37];
	mad.lo.s32 	%r71, %r70, %r68, %r108;
	cvt.u64.u32 	%rd38, %r3;
	cvt.u64.u32 	%rd39, %r103;
	add.s64 	%rd40, %rd39, %rd38;
	shl.b64 	%rd41, %rd40, 2;
	add.s64 	%rd42, %rd2, %rd41;
	ld.global.u32 	%r72, [%rd42+4];
	mul.wide.u32 	%rd43, %r31, 4;
	add.s64 	%rd44, %rd37, %rd43;
	ld.global.u32 	%r73, [%rd44];
	mad.lo.s32 	%r74, %r73, %r72, %r71;
	ld.global.u32 	%r75, [%rd42+8];
	add.s64 	%rd45, %rd44, %rd43;
	ld.global.u32 	%r76, [%rd45];
	mad.lo.s32 	%r77, %r76, %r75, %r74;
	ld.global.u32 	%r78, [%rd42+12];
	add.s64 	%rd46, %rd45, %rd43;
	ld.global.u32 	%r79, [%rd46];
	mad.lo.s32 	%r108, %r79, %r78, %r77;
	add.s32 	%r103, %r103, 4;
$L__BB2_7:
	setp.eq.s32 	%p6, %r16, 0;
	@%p6 bra 	$L__BB2_12;
	setp.eq.s32 	%p7, %r16, 1;
	@%p7 bra 	$L__BB2_10;
	add.s32 	%r81, %r103, %r3;
	mul.wide.u32 	%rd47, %r81, 4;
	add.s64 	%rd48, %rd2, %rd47;
	ld.global.u32 	%r82, [%rd48];
	mad.lo.s32 	%r83, %r103, %r31, %r2;
	mul.wide.s32 	%rd49, %r83, 4;
	add.s64 	%rd50, %rd1, %rd49;
	ld.global.u32 	%r84, [%rd50];
	mad.lo.s32 	%r85, %r84, %r82, %r108;
	cvt.u64.u32 	%rd51, %r3;
	cvt.u64.u32 	%rd52, %r103;
	add.s64 	%rd53, %rd52, %rd51;
	shl.b64 	%rd54, %rd53, 2;
	add.s64 	%rd55, %rd2, %rd54;
	ld.global.u32 	%r86, [%rd55+4];
	mul.wide.u32 	%rd56, %r31, 4;
	add.s64 	%rd57, %rd50, %rd56;
	ld.global.u32 	%r87, [%rd57];
	mad.lo.s32 	%r108, %r87, %r86, %r85;
	add.s32 	%r103, %r103, 2;
$L__BB2_10:
	and.b32  	%r88, %r31, 1;
	setp.eq.b32 	%p8, %r88, 1;
	not.pred 	%p9, %p8;
	@%p9 bra 	$L__BB2_12;
	add.s32 	%r89, %r103, %r3;
	mul.wide.u32 	%rd58, %r89, 4;
	add.s64 	%rd59, %rd2, %rd58;
	ld.global.u32 	%r90, [%rd59];
	mad.lo.s32 	%r91, %r103, %r31, %r2;
	mul.wide.s32 	%rd60, %r91, 4;
	add.s64 	%rd61, %rd1, %rd60;
	ld.global.u32 	%r92, [%rd61];
	mad.lo.s32 	%r108, %r92, %r90, %r108;
$L__BB2_12:
	mad.lo.s32 	%r29, %r31, %r1, %r2;
	mul.wide.s32 	%rd62, %r29, 4;
	add.s64 	%rd63, %rd2, %rd62;
	ld.global.u32 	%r93, [%rd63];
	add.s64 	%rd64, %rd1, %rd62;
	ld.global.u32 	%r94, [%rd64];
	add.s32 	%r95, %r93, %r108;
	add.s32 	%r30, %r95, %r94;
	setp.gt.u32 	%p10, %r1, 12;
	setp.gt.s32 	%p11, %r2, 12;
	or.pred  	%p12, %p10, %p11;
	@%p12 bra 	$L__BB2_14;
	ld.param.u64 	%rd68, [_Z28gpuParallelMatrixComputationPKiS0_Pii_param_2];
	cvta.to.global.u64 	%rd65, %rd68;
	add.s64 	%rd67, %rd65, %rd62;
	st.global.u32 	[%rd67], %r30;
$L__BB2_14:
	ret;

}


// ===== COMPILED SASS (sm_100) =====

	.target	sm_100

	.elftype	@"ET_EXEC"


//--------------------- .note.nv.tkinfo           --------------------------
	.section	.note.nv.tkinfo,"",@"SHT_NOTE"
	.sectionflags	@"SHF_NOTE_NV_TKINFO"
	.tkinfo
        /*0018*/ 	.word	0x00000002
        /*0030*/ 	.string	""
        /*0030*/ 	.string	"ptxas"
        /*0030*/ 	.string	"Cuda compilation tools, release 13.0, V13.0.88"
        /*0030*/ 	.string	"Build cuda_13.0.r13.0/compiler.36424714_0"
        /*0030*/ 	.string	"-arch sm_100 -m 64 "



//--------------------- .note.nv.cuinfo           --------------------------
	.section	.note.nv.cuinfo,"",@"SHT_NOTE"
	.sectionflags	@"SHF_NOTE_NV_CUINFO"
        /*0018*/ 	.short	0x0002
        /*001a*/ 	.short	0x0064
        /*001c*/ 	.short	0x0082
	.zero		2


//--------------------- .nv.info                  --------------------------
	.section	.nv.info,"",@"SHT_CUDA_INFO"
	.align	4


	//----- nvinfo : EIATTR_REGCOUNT
	.align		4
        /*0000*/ 	.byte	0x04, 0x2f
        /*0002*/ 	.short	(.L_1 - .L_0)
	.align		4
.L_0:
        /*0004*/ 	.word	index@(_Z9matrixMulPKiS0_Pi)
        /*0008*/ 	.word	0x00000020


	//----- nvinfo : EIATTR_FRAME_SIZE
	.align		4
.L_1:
        /*000c*/ 	.byte	0x04, 0x11
        /*000e*/ 	.short	(.L_3 - .L_2)
	.align		4
.L_2:
        /*0010*/ 	.word	index@(_Z9matrixMulPKiS0_Pi)
        /*0014*/ 	.word	0x00000000


	//----- nvinfo : EIATTR_REGCOUNT
	.align		4
.L_3:
        /*0018*/ 	.byte	0x04, 0x2f
        /*001a*/ 	.short	(.L_5 - .L_4)
	.align		4
.L_4:
        /*001c*/ 	.word	index@(_Z20gpuMatrixComputationPKiS0_Pi)
        /*0020*/ 	.word	0x00000018


	//----- nvinfo : EIATTR_FRAME_SIZE
	.align		4
.L_5:
        /*0024*/ 	.byte	0x04, 0x11
        /*0026*/ 	.short	(.L_7 - .L_6)
	.align		4
.L_6:
        /*0028*/ 	.word	index@(_Z20gpuMatrixComputationPKiS0_Pi)
        /*002c*/ 	.word	0x00000000


	//----- nvinfo : EIATTR_REGCOUNT
	.align		4
.L_7:
        /*0030*/ 	.byte	0x04, 0x2f
        /*0032*/ 	.short	(.L_9 - .L_8)
	.align		4
.L_8:
        /*0034*/ 	.word	index@(_Z28gpuParallelMatrixComputationPKiS0_Pii)
        /*0038*/ 	.word	0x0000001e


	//----- nvinfo : EIATTR_FRAME_SIZE
	.align		4
.L_9:
        /*003c*/ 	.byte	0x04, 0x11
        /*003e*/ 	.short	(.L_11 - .L_10)
	.align		4
.L_10:
        /*0040*/ 	.word	index@(_Z28gpuParallelMatrixComputationPKiS0_Pii)
        /*0044*/ 	.word	0x00000000


	//----- nvinfo : EIATTR_MIN_STACK_SIZE
	.align		4
.L_11:
        /*0048*/ 	.byte	0x04, 0x12
        /*004a*/ 	.short	(.L_13 - .L_12)
	.align		4
.L_12:
        /*004c*/ 	.word	index@(_Z28gpuParallelMatrixComputationPKiS0_Pii)
        /*0050*/ 	.word	0x00000000


	//----- nvinfo : EIATTR_MIN_STACK_SIZE
	.align		4
.L_13:
        /*0054*/ 	.byte	0x04, 0x12
        /*0056*/ 	.short	(.L_15 - .L_14)
	.align		4
.L_14:
        /*0058*/ 	.word	index@(_Z20gpuMatrixComputationPKiS0_Pi)
        /*005c*/ 	.word	0x00000000


	//----- nvinfo : EIATTR_MIN_STACK_SIZE
	.align		4
.L_15:
        /*0060*/ 	.byte	0x04, 0x12
        /*0062*/ 	.short	(.L_17 - .L_16)
	.align		4
.L_16:
        /*0064*/ 	.word	index@(_Z9matrixMulPKiS0_Pi)
        /*0068*/ 	.word	0x00000000
.L_17:


//--------------------- .nv.compat                --------------------------
	.section	.nv.compat,"",@"SHT_CUDA_COMPAT_INFO"
	.align	4
        /*0000*/ 	.byte	0x02, 0x09, 0x00, 0x00, 0x02, 0x02, 0x01, 0x00, 0x02, 0x05, 0x05, 0x00, 0x03, 0x07, 0x01, 0x01
        /*0010*/ 	.byte	0x02, 0x03, 0x00, 0x00, 0x02, 0x06, 0x01, 0x00, 0x04, 0x0b, 0x08, 0x00, 0x09, 0x00, 0x00, 0x00
        /*0020*/ 	.byte	0x00, 0x00, 0x00, 0x00


//--------------------- .nv.info._Z28gpuParallelMatrixComputationPKiS0_Pii --------------------------
	.section	.nv.info._Z28gpuParallelMatrixComputationPKiS0_Pii,"",@"SHT_CUDA_INFO"
	.sectionflags	@""
	.align	4


	//----- nvinfo : EIATTR_CUDA_API_VERSION
	.align		4
        /*0000*/ 	.byte	0x04, 0x37
        /*0002*/ 	.short	(.L_19 - .L_18)
.L_18:
        /*0004*/ 	.word	0x00000082


	//----- nvinfo : EIATTR_KPARAM_INFO
	.align		4
.L_19:
        /*0008*/ 	.byte	0x04, 0x17
        /*000a*/ 	.short	(.L_21 - .L_20)
.L_20:
        /*000c*/ 	.word	0x00000000
        /*0010*/ 	.short	0x0003
        /*0012*/ 	.short	0x0018
        /*0014*/ 	.byte	0x00, 0xf0, 0x11, 0x00


	//----- nvinfo : EIATTR_KPARAM_INFO
	.align		4
.L_21:
        /*0018*/ 	.byte	0x04, 0x17
        /*001a*/ 	.short	(.L_23 - .L_22)
.L_22:
        /*001c*/ 	.word	0x00000000
        /*0020*/ 	.short	0x0002
        /*0022*/ 	.short	0x0010
        /*0024*/ 	.byte	0x00, 0xf5, 0x21, 0x00


	//----- nvinfo : EIATTR_KPARAM_INFO
	.align		4
.L_23:
        /*0028*/ 	.byte	0x04, 0x17
        /*002a*/ 	.short	(.L_25 - .L_24)
.L_24:
        /*002c*/ 	.word	0x00000000
        /*0030*/ 	.short	0x0001
        /*0032*/ 	.short	0x0008
        /*0034*/ 	.byte	0x00, 0xf5, 0x21, 0x00


	//----- nvinfo : EIATTR_KPARAM_INFO
	.align		4
.L_25:
        /*0038*/ 	.byte	0x04, 0x17
        /*003a*/ 	.short	(.L_27 - .L_26)
.L_26:
        /*003c*/ 	.word	0x00000000
        /*0040*/ 	.short	0x0000
        /*0042*/ 	.short	0x0000
        /*0044*/ 	.byte	0x00, 0xf5, 0x21, 0x00


	//----- nvinfo : EIATTR_SPARSE_MMA_MASK
	.align		4
.L_27:
        /*0048*/ 	.byte	0x03, 0x50
        /*004a*/ 	.short	0x0000


	//----- nvinfo : EIATTR_MAXREG_COUNT
	.align		4
        /*004c*/ 	.byte	0x03, 0x1b
        /*004e*/ 	.short	0x00ff


	//----- nvinfo : EIATTR_MERCURY_ISA_VERSION
	.align		4
        /*0050*/ 	.byte	0x03, 0x5f
        /*0052*/ 	.short	0x0101


	//----- nvinfo : EIATTR_VRC_CTA_INIT_COUNT
	.align		4
        /*0054*/ 	.byte	0x02, 0x4a
	.zero		1
	.zero		1


	//----- nvinfo : EIATTR_EXIT_INSTR_OFFSETS
	.align		4
        /*0058*/ 	.byte	0x04, 0x1c
        /*005a*/ 	.short	(.L_29 - .L_28)


	//   ....[0]....
.L_28:
        /*005c*/ 	.word	0x00000b00


	//   ....[1]....
        /*0060*/ 	.word	0x00000b50


	//----- nvinfo : EIATTR_CBANK_PARAM_SIZE
	.align		4
.L_29:
        /*0064*/ 	.byte	0x03, 0x19
        /*0066*/ 	.short	0x001c


	//----- nvinfo : EIATTR_PARAM_CBANK
	.align		4
        /*0068*/ 	.byte	0x04, 0x0a
        /*006a*/ 	.short	(.L_31 - .L_30)
	.align		4
.L_30:
        /*006c*/ 	.word	index@(.nv.constant0._Z28gpuParallelMatrixComputationPKiS0_Pii)
        /*0070*/ 	.short	0x0380
        /*0072*/ 	.short	0x001c


	//----- nvinfo : EIATTR_SW_WAR
	.align		4
.L_31:
        /*0074*/ 	.byte	0x04, 0x36
        /*0076*/ 	.short	(.L_33 - .L_32)
.L_32:
        /*0078*/ 	.word	0x00000008
.L_33:


//--------------------- .nv.info._Z20gpuMatrixComputationPKiS0_Pi --------------------------
	.section	.nv.info._Z20gpuMatrixComputationPKiS0_Pi,"",@"SHT_CUDA_INFO"
	.sectionflags	@""
	.align	4


	//----- nvinfo : EIATTR_CUDA_API_VERSION
	.align		4
        /*0000*/ 	.byte	0x04, 0x37
        /*0002*/ 	.short	(.L_35 - .L_34)
.L_34:
        /*0004*/ 	.word	0x00000082


	//----- nvinfo : EIATTR_KPARAM_INFO
	.align		4
.L_35:
        /*0008*/ 	.byte	0x04, 0x17
        /*000a*/ 	.short	(.L_37 - .L_36)
.L_36:
        /*000c*/ 	.word	0x00000000
        /*0010*/ 	.short	0x0002
        /*0012*/ 	.short	0x0010
        /*0014*/ 	.byte	0x00, 0xf5, 0x21, 0x00


	//----- nvinfo : EIATTR_KPARAM_INFO
	.align		4
.L_37:
        /*0018*/ 	.byte	0x04, 0x17
        /*001a*/ 	.short	(.L_39 - .L_38)
.L_38:
        /*001c*/ 	.word	0x00000000
        /*0020*/ 	.short	0x0001
        /*0022*/ 	.short	0x0008
        /*0024*/ 	.byte	0x00, 0xf5, 0x21, 0x00


	//----- nvinfo : EIATTR_KPARAM_INFO
	.align		4
.L_39:
        /*0028*/ 	.byte	0x04, 0x17
        /*002a*/ 	.short	(.L_41 - .L_40)
.L_40:
        /*002c*/ 	.word	0x00000000
        /*0030*/ 	.short	0x0000
        /*0032*/ 	.short	0x0000
        /*0034*/ 	.byte	0x00, 0xf5, 0x21, 0x00


	//----- nvinfo : EIATTR_SPARSE_MMA_MASK
	.align		4
.L_41:
        /*0038*/ 	.byte	0x03, 0x50
        /*003a*/ 	.short	0x0000


	//----- nvinfo : EIATTR_MAXREG_COUNT
	.align		4
        /*003c*/ 	.byte	0x03, 0x1b
        /*003e*/ 	.short	0x00ff


	//----- nvinfo : EIATTR_MERCURY_ISA_VERSION
	.align		4
        /*0040*/ 	.byte	0x03, 0x5f
        /*0042*/ 	.short	0x0101


	//----- nvinfo : EIATTR_VRC_CTA_INIT_COUNT
	.align		4
        /*0044*/ 	.byte	0x02, 0x4a
	.zero		1
	.zero		1


	//----- nvinfo : EIATTR_EXIT_INSTR_OFFSETS
	.align		4
        /*0048*/ 	.byte	0x04, 0x1c
        /*004a*/ 	.short	(.L_43 - .L_42)


	//   ....[0]....
.L_42:
        /*004c*/ 	.word	0x00000580


	//----- nvinfo : EIATTR_CBANK_PARAM_SIZE
	.align		4
.L_43:
        /*0050*/ 	.byte	0x03, 0x19
        /*0052*/ 	.short	0x0018


	//----- nvinfo : EIATTR_PARAM_CBANK
	.align		4
        /*0054*/ 	.byte	0x04, 0x0a
        /*0056*/ 	.short	(.L_45 - .L_44)
	.align		4
.L_44:
        /*0058*/ 	.word	index@(.nv.constant0._Z20gpuMatrixComputationPKiS0_Pi)
        /*005c*/ 	.short	0x0380
        /*005e*/ 	.short	0x0018


	//----- nvinfo : EIATTR_SW_WAR
	.align		4
.L_45:
        /*0060*/ 	.byte	0x04, 0x36
        /*0062*/ 	.short	(.L_47 - .L_46)
.L_46:
        /*0064*/ 	.word	0x00000008
.L_47:


//--------------------- .nv.info._Z9matrixMulPKiS0_Pi --------------------------
	.section	.nv.info._Z9matrixMulPKiS0_Pi,"",@"SHT_CUDA_INFO"
	.sectionflags	@""
	.align	4


	//----- nvinfo : EIATTR_CUDA_API_VERSION
	.align		4
        /*0000*/ 	.byte	0x04, 0x37
        /*0002*/ 	.short	(.L_49 - .L_48)
.L_48:
        /*0004*/ 	.word	0x00000082


	//----- nvinfo : EIATTR_KPARAM_INFO
	.align		4
.L_49:
        /*0008*/ 	.byte	0x04, 0x17
        /*000a*/ 	.short	(.L_51 - .L_50)
.L_50:
        /*000c*/ 	.word	0x00000000
        /*0010*/ 	.short	0x0002
        /*0012*/ 	.short	0x0010
        /*0014*/ 	.byte	0x00, 0xf5, 0x21, 0x00


	//----- nvinfo : EIATTR_KPARAM_INFO
	.align		4
.L_51:
        /*0018*/ 	.byte	0x04, 0x17
        /*001a*/ 	.short	(.L_53 - .L_52)
.L_52:
        /*001c*/ 	.word	0x00000000
        /*0020*/ 	.short	0x0001
        /*0022*/ 	.short	0x0008
        /*0024*/ 	.byte	0x00, 0xf5, 0x21, 0x00


	//----- nvinfo : EIATTR_KPARAM_INFO
	.align		4
.L_53:
        /*0028*/ 	.byte	0x04, 0x17
        /*002a*/ 	.short	(.L_55 - .L_54)
.L_54:
        /*002c*/ 	.word	0x00000000
        /*0030*/ 	.short	0x0000
        /*0032*/ 	.short	0x0000
        /*0034*/ 	.byte	0x00, 0xf5, 0x21, 0x00


	//----- nvinfo : EIATTR_SPARSE_MMA_MASK
	.align		4
.L_55:
        /*0038*/ 	.byte	0x03, 0x50
        /*003a*/ 	.short	0x0000


	//----- nvinfo : EIATTR_MAXREG_COUNT
	.align		4
        /*003c*/ 	.byte	0x03, 0x1b
        /*003e*/ 	.short	0x00ff


	//----- nvinfo : EIATTR_NUM_BARRIERS
	.align		4
        /*0040*/ 	.byte	0x02, 0x4c
        /*0042*/ 	.byte	0x01
	.zero		1


	//----- nvinfo : EIATTR_MERCURY_ISA_VERSION
	.align		4
        /*0044*/ 	.byte	0x03, 0x5f
        /*0046*/ 	.short	0x0101


	//----- nvinfo : EIATTR_VRC_CTA_INIT_COUNT
	.align		4
        /*0048*/ 	.byte	0x02, 0x4a
	.zero		1
	.zero		1


	//----- nvinfo : EIATTR_EXIT_INSTR_OFFSETS
	.align		4
        /*004c*/ 	.byte	0x04, 0x1c
        /*004e*/ 	.short	(.L_57 - .L_56)


	//   ....[0]....
.L_56:
        /*0050*/ 	.word	0x00000a00


	//   ....[1]....
        /*0054*/ 	.word	0x00000a50


	//----- nvinfo : EIATTR_CBANK_PARAM_SIZE
	.align		4
.L_57:
        /*0058*/ 	.byte	0x03, 0x19
        /*005a*/ 	.short	0x0018


	//----- nvinfo : EIATTR_PARAM_CBANK
	.align		4
        /*005c*/ 	.byte	0x04, 0x0a
        /*005e*/ 	.short	(.L_59 - .L_58)
	.align		4
.L_58:
        /*0060*/ 	.word	index@(.nv.constant0._Z9matrixMulPKiS0_Pi)
        /*0064*/ 	.short	0x0380
        /*0066*/ 	.short	0x0018


	//----- nvinfo : EIATTR_SW_WAR
	.align		4
.L_59:
        /*0068*/ 	.byte	0x04, 0x36
        /*006a*/ 	.short	(.L_61 - .L_60)
.L_60:
        /*006c*/ 	.word	0x00000008
.L_61:


//--------------------- .nv.callgraph             --------------------------
	.section	.nv.callgraph,"",@"SHT_CUDA_CALLGRAPH"
	.align	4
	.sectionentsize	8
	.align		4
        /*0000*/ 	.word	0x00000000
	.align		4
        /*0004*/ 	.word	0xffffffff
	.align		4
        /*0008*/ 	.word	0x00000000
	.align		4
        /*000c*/ 	.word	0xfffffffe
	.align		4
        /*0010*/ 	.word	0x00000000
	.align		4
        /*0014*/ 	.word	0xfffffffd
	.align		4
        /*0018*/ 	.word	0x00000000
	.align		4
        /*001c*/ 	.word	0xfffffffc


//--------------------- .text._Z28gpuParallelMatrixComputationPKiS0_Pii --------------------------
	.section	.text._Z28gpuParallelMatrixComputationPKiS0_Pii,"ax",@progbits
	.align	128
        .global         _Z28gpuParallelMatrixComputationPKiS0_Pii
        .type           _Z28gpuParallelMatrixComputationPKiS0_Pii,@function
        .size           _Z28gpuParallelMatrixComputationPKiS0_Pii,(.L_x_15 - _Z28gpuParallelMatrixComputationPKiS0_Pii)
        .other          _Z28gpuParallelMatrixComputationPKiS0_Pii,@"STO_CUDA_ENTRY STV_DEFAULT"
_Z28gpuParallelMatrixComputationPKiS0_Pii:
.text._Z28gpuParallelMatrixComputationPKiS0_Pii:
[----:B------:R-:W-:Y:S01]  /*0000*/  LDC R1, c[0x0][0x37c] ;  /* 0x0000df00ff017b82 */ /* 0x000fe20000000800 */
[----:B------:R-:W0:Y:S01]  /*0010*/  S2R R3, SR_TID.Y ;  /* 0x0000000000037919 */ /* 0x000e220000002200 */
[----:B------:R-:W1:Y:S06]  /*0020*/  LDCU UR18, c[0x0][0x398] ;  /* 0x00007300ff1277ac */ /* 0x000e6c0008000800 */
[----:B------:R-:W0:Y:S01]  /*0030*/  LDC R0, c[0x0][0x364] ;  /* 0x0000d900ff007b82 */ /* 0x000e220000000800 */
[----:B------:R-:W-:Y:S01]  /*0040*/  HFMA2 R12, -RZ, RZ, 0, 0 ;  /* 0x00000000ff0c7431 */ /* 0x000fe200000001ff */
[----:B------:R-:W2:Y:S01]  /*0050*/  S2R R2, SR_TID.X ;  /* 0x0000000000027919 */ /* 0x000ea20000002100 */
[----:B------:R-:W3:Y:S05]  /*0060*/  LDCU.64 UR16, c[0x0][0x358] ;  /* 0x00006b00ff1077ac */ /* 0x000eea0008000a00 */
[----:B------:R-:W0:Y:S08]  /*0070*/  S2UR UR4, SR_CTAID.Y ;  /* 0x00000000000479c3 */ /* 0x000e300000002600 */
[----:B------:R-:W2:Y:S01]  /*0080*/  S2UR UR5, SR_CTAID.X ;  /* 0x00000000000579c3 */ /* 0x000ea20000002500 */
[----:B-1----:R-:W-:-:S07]  /*0090*/  UISETP.GE.AND UP0, UPT, UR18, 0x1, UPT ;  /* 0x000000011200788c */ /* 0x002fce000bf06270 */
[----:B------:R-:W2:Y:S01]  /*00a0*/  LDC R13, c[0x0][0x360] ;  /* 0x0000d800ff0d7b82 */ /* 0x000ea20000000800 */
[----:B0-----:R-:W-:Y:S02]  /*00b0*/  IMAD R0, R0, UR4, R3 ;  /* 0x0000000400007c24 */ /* 0x001fe4000f8e0203 */
[----:B--2---:R-:W-:Y:S01]  /*00c0*/  IMAD R13, R13, UR5, R2 ;  /* 0x000000050d0d7c24 */ /* 0x004fe2000f8e0202 */
[----:B---3--:R-:W-:Y:S06]  /*00d0*/  BRA.U !UP0, `(.L_x_0) ;  /* 0x0000000908647547 */ /* 0x008fec000b800000 */
[----:B------:R-:W-:Y:S02]  /*00e0*/  UISETP.GE.U32.AND UP1, UPT, UR18, 0x8, UPT ;  /* 0x000000081200788c */ /* 0x000fe4000bf26070 */
[----:B------:R-:W-:Y:S01]  /*00f0*/  IMAD R5, R0, UR18, RZ ;  /* 0x0000001200057c24 */ /* 0x000fe2000f8e02ff */
[----:B------:R-:W-:Y:S01]  /*0100*/  ULOP3.LUT UR19, UR18, 0x7, URZ, 0xc0, !UPT ;  /* 0x0000000712137892 */ /* 0x000fe2000f8ec0ff */
[----:B------:R-:W-:Y:S01]  /*0110*/  MOV R12, RZ ;  /* 0x000000ff000c7202 */ /* 0x000fe20000000f00 */
[----:B------:R-:W-:Y:S02]  /*0120*/  UMOV UR4, URZ ;  /* 0x000000ff00047c82 */ /* 0x000fe40008000000 */
[----:B------:R-:W-:Y:S02]  /*0130*/  UISETP.NE.AND UP0, UPT, UR19, URZ, UPT ;  /* 0x000000ff1300728c */ /* 0x000fe4000bf05270 */
[----:B------:R-:W-:Y:S09]  /*0140*/  BRA.U !UP1, `(.L_x_1) ;  /* 0x0000000509087547 */ /* 0x000ff2000b800000 */
[----:B------:R-:W0:Y:S01]  /*0150*/  LDCU.128 UR20, c[0x0][0x380] ;  /* 0x00007000ff1477ac */ /* 0x000e220008000c00 */
[----:B------:R-:W-:Y:S02]  /*0160*/  MOV R12, RZ ;  /* 0x000000ff000c7202 */ /* 0x000fe40000000f00 */
[----:B------:R-:W-:Y:S01]  /*0170*/  MOV R14, R13 ;  /* 0x0000000d000e7202 */ /* 0x000fe20000000f00 */
[----:B------:R-:W-:-:S04]  /*0180*/  ULOP3.LUT UR4, UR18, 0x7ffffff8, URZ, 0xc0, !UPT ;  /* 0x7ffffff812047892 */ /* 0x000fc8000f8ec0ff */
[----:B------:R-:W-:Y:S01]  /*0190*/  UIADD3 UR5, UPT, UPT, -UR4, URZ, URZ ;  /* 0x000000ff04057290 */ /* 0x000fe2000fffe1ff */
[----:B0-----:R-:W-:Y:S01]  /*01a0*/  MOV R2, UR20 ;  /* 0x0000001400027c02 */ /* 0x001fe20008000f00 */
[----:B------:R-:W-:Y:S01]  /*01b0*/  UIMAD.WIDE.U32 UR6, UR18, 0xc, UR22 ;  /* 0x0000000c120678a5 */ /* 0x000fe2000f8e0016 */
[----:B------:R-:W-:Y:S01]  /*01c0*/  MOV R3, UR21 ;  /* 0x0000001500037c02 */ /* 0x000fe20008000f00 */
[----:B------:R-:W-:Y:S02]  /*01d0*/  UIMAD.WIDE.U32 UR8, UR18, 0x10, UR22 ;  /* 0x00000010120878a5 */ /* 0x000fe4000f8e0016 */
[----:B------:R-:W-:Y:S01]  /*01e0*/  UIMAD.WIDE.U32 UR10, UR18, 0x14, UR22 ;  /* 0x00000014120a78a5 */ /* 0x000fe2000f8e0016 */
[----:B------:R-:W-:Y:S01]  /*01f0*/  IMAD.WIDE.U32 R2, R5, 0x4, R2 ;  /* 0x0000000405027825 */ /* 0x000fe200078e0002 */
[----:B------:R-:W-:Y:S02]  /*0200*/  UIMAD.WIDE.U32 UR12, UR18, 0x18, UR22 ;  /* 0x00000018120c78a5 */ /* 0x000fe4000f8e0016 */
[----:B------:R-:W-:Y:S01]  /*0210*/  UIMAD.WIDE.U32 UR14, UR18, 0x1c, UR22 ;  /* 0x0000001c120e78a5 */ /* 0x000fe2000f8e0016 */
[----:B------:R-:W-:-:S04]  /*0220*/  IADD3 R2, P0, PT, R2, 0x10, RZ ;  /* 0x0000001002027810 */ /* 0x000fc80007f1e0ff */
[----:B------:R-:W-:-:S09]  /*0230*/  IADD3.X R3, PT, PT, RZ, R3, RZ, P0, !PT ;  /* 0x00000003ff037210 */ /* 0x000fd200007fe4ff */
.L_x_2:
[----:B------:R-:W-:Y:S01]  /*0240*/  HFMA2 R23, -RZ, RZ, 0, 2.384185791015625e-07 ;  /* 0x00000004ff177431 */ /* 0x000fe200000001ff */
[----:B------:R-:W-:Y:S01]  /*0250*/  UIMAD.WIDE.U32 UR24, UR18, 0x4, UR22 ;  /* 0x00000004121878a5 */ /* 0x000fe2000f8e0016 */
[----:B------:R-:W2:Y:S01]  /*0260*/  LDG.E R21, desc[UR16][R2.64+-0x10] ;  /* 0xfffff01002157981 */ /* 0x000ea2000c1e1900 */
[----:B------:R-:W-:Y:S01]  /*0270*/  UIMAD.WIDE.U32 UR20, UR18, 0x8, UR22 ;  /* 0x00000008121478a5 */ /* 0x000fe2000f8e0016 */
[----:B------:R-:W-:Y:S01]  /*0280*/  HFMA2 R5, -RZ, RZ, 0, 2.384185791015625e-07 ;  /* 0x00000004ff057431 */ /* 0x000fe200000001ff */
[----:B------:R-:W-:Y:S01]  /*0290*/  MOV R11, 0x4 ;  /* 0x00000004000b7802 */ /* 0x000fe20000000f00 */
[----:B------:R-:W3:Y:S01]  /*02a0*/  LDG.E R19, desc[UR16][R2.64+-0xc] ;  /* 0xfffff41002137981 */ /* 0x000ee2000c1e1900 */
[----:B------:R-:W-:Y:S01]  /*02b0*/  MOV R8, UR24 ;  /* 0x0000001800087c02 */ /* 0x000fe20008000f00 */
[----:B------:R-:W-:Y:S01]  /*02c0*/  IMAD.U32 R9, RZ, RZ, UR25 ;  /* 0x00000019ff097e24 */ /* 0x000fe2000f8e00ff */
[----:B------:R-:W-:Y:S01]  /*02d0*/  MOV R24, UR20 ;  /* 0x0000001400187c02 */ /* 0x000fe20008000f00 */
[C---:B------:R-:W-:Y:S01]  /*02e0*/  IMAD.WIDE R22, R14.reuse, R23, UR22 ;  /* 0x000000160e167e25 */ /* 0x040fe2000f8e0217 */
[----:B------:R-:W-:Y:S01]  /*02f0*/  MOV R25, UR21 ;  /* 0x0000001500197c02 */ /* 0x000fe20008000f00 */
[----:B------:R-:W4:Y:S02]  /*0300*/  LDG.E R17, desc[UR16][R2.64+-0x8] ;  /* 0xfffff81002117981 */ /* 0x000f24000c1e1900 */
[----:B------:R-:W-:-:S02]  /*0310*/  IMAD.WIDE R8, R14, 0x4, R8 ;  /* 0x000000040e087825 */ /* 0x000fc400078e0208 */
[----:B------:R-:W2:Y:S02]  /*0320*/  LDG.E R22, desc[UR16][R22.64] ;  /* 0x0000001016167981 */ /* 0x000ea4000c1e1900 */
[C---:B------:R-:W-:Y:S02]  /*0330*/  IMAD.WIDE R24, R14.reuse, 0x4, R24 ;  /* 0x000000040e187825 */ /* 0x040fe400078e0218 */
[----:B------:R0:W3:Y:S02]  /*0340*/  LDG.E R20, desc[UR16][R8.64] ;  /* 0x0000001008147981 */ /* 0x0000e4000c1e1900 */
[C---:B------:R-:W-:Y:S01]  /*0350*/  IMAD.WIDE R10, R14.reuse, R11, UR6 ;  /* 0x000000060e0a7e25 */ /* 0x040fe2000f8e020b */
[----:B------:R-:W-:Y:S01]  /*0360*/  MOV R7, 0x4 ;  /* 0x0000000400077802 */ /* 0x000fe20000000f00 */
[----:B------:R-:W4:Y:S02]  /*0370*/  LDG.E R18, desc[UR16][R24.64] ;  /* 0x0000001018127981 */ /* 0x000f24000c1e1900 */
[----:B------:R-:W-:-:S02]  /*0380*/  IMAD.WIDE R4, R14, R5, UR8 ;  /* 0x000000080e047e25 */ /* 0x000fc4000f8e0205 */
[----:B------:R1:W5:Y:S02]  /*0390*/  LDG.E R16, desc[UR16][R10.64] ;  /* 0x000000100a107981 */ /* 0x000364000c1e1900 */
[----:B0-----:R-:W-:Y:S02]  /*03a0*/  HFMA2 R9, -RZ, RZ, 0, 2.384185791015625e-07 ;  /* 0x00000004ff097431 */ /* 0x001fe400000001ff */
[----:B------:R-:W5:Y:S01]  /*03b0*/  LDG.E R15, desc[UR16][R2.64+-0x4] ;  /* 0xfffffc10020f7981 */ /* 0x000f62000c1e1900 */
[----:B------:R-:W-:-:S03]  /*03c0*/  IMAD.WIDE R6, R14, R7, UR10 ;  /* 0x0000000a0e067e25 */ /* 0x000fc6000f8e0207 */
[----:B------:R0:W5:Y:S01]  /*03d0*/  LDG.E R4, desc[UR16][R4.64] ;  /* 0x0000001004047981 */ /* 0x000162000c1e1900 */
[----:B------:R-:W-:-:S03]  /*03e0*/  IMAD.MOV.U32 R27, RZ, RZ, 0x4 ;  /* 0x00000004ff1b7424 */ /* 0x000fc600078e00ff */
[----:B------:R-:W5:Y:S01]  /*03f0*/  LDG.E R23, desc[UR16][R2.64] ;  /* 0x0000001002177981 */ /* 0x000f62000c1e1900 */
[----:B------:R-:W-:-:S03]  /*0400*/  IMAD.WIDE R8, R14, R9, UR12 ;  /* 0x0000000c0e087e25 */ /* 0x000fc6000f8e0209 */
[----:B------:R-:W5:Y:S01]  /*0410*/  LDG.E R7, desc[UR16][R6.64] ;  /* 0x0000001006077981 */ /* 0x000f62000c1e1900 */
[----:B-1----:R-:W-:-:S03]  /*0420*/  IMAD.WIDE R10, R14, R27, UR14 ;  /* 0x0000000e0e0a7e25 */ /* 0x002fc6000f8e021b */
[----:B------:R-:W5:Y:S04]  /*0430*/  LDG.E R24, desc[UR16][R2.64+0x4] ;  /* 0x0000041002187981 */ /* 0x000f68000c1e1900 */
[----:B------:R-:W5:Y:S04]  /*0440*/  LDG.E R8, desc[UR16][R8.64] ;  /* 0x0000001008087981 */ /* 0x000f68000c1e1900 */
[----:B------:R-:W5:Y:S04]  /*0450*/  LDG.E R25, desc[UR16][R2.64+0x8] ;  /* 0x0000081002197981 */ /* 0x000f68000c1e1900 */
[----:B------:R-:W5:Y:S04]  /*0460*/  LDG.E R10, desc[UR16][R10.64] ;  /* 0x000000100a0a7981 */ /* 0x000f68000c1e1900 */
[----:B------:R1:W5:Y:S01]  /*0470*/  LDG.E R27, desc[UR16][R2.64+0xc] ;  /* 0x00000c10021b7981 */ /* 0x000362000c1e1900 */
[----:B------:R-:W-:-:S04]  /*0480*/  UIADD3 UR5, UPT, UPT, UR5, 0x8, URZ ;  /* 0x0000000805057890 */ /* 0x000fc8000fffe0ff */
[----:B------:R-:W-:Y:S01]  /*0490*/  UISETP.NE.AND UP1, UPT, UR5, URZ, UPT ;  /* 0x000000ff0500728c */ /* 0x000fe2000bf25270 */
[----:B0-----:R-:W-:Y:S02]  /*04a0*/  MOV R5, UR18 ;  /* 0x0000001200057c02 */ /* 0x001fe40008000f00 */
[----:B-1----:R-:W-:Y:S02]  /*04b0*/  IADD3 R2, P0, PT, R2, 0x20, RZ ;  /* 0x0000002002027810 */ /* 0x002fe40007f1e0ff */
[----:B------:R-:W-:Y:S02]  /*04c0*/  LEA R14, R5, R14, 0x3 ;  /* 0x0000000e050e7211 */ /* 0x000fe400078e18ff */
[----:B------:R-:W-:Y:S01]  /*04d0*/  IADD3.X R3, PT, PT, RZ, R3, RZ, P0, !PT ;  /* 0x00000003ff037210 */ /* 0x000fe200007fe4ff */
[----:B--2---:R-:W-:-:S04]  /*04e0*/  IMAD R21, R21, R22, R12 ;  /* 0x0000001615157224 */ /* 0x004fc800078e020c */
[----:B---3--:R-:W-:-:S04]  /*04f0*/  IMAD R19, R19, R20, R21 ;  /* 0x0000001413137224 */ /* 0x008fc800078e0215 */
[----:B----4-:R-:W-:-:S04]  /*0500*/  IMAD R17, R17, R18, R19 ;  /* 0x0000001211117224 */ /* 0x010fc800078e0213 */
[----:B-----5:R-:W-:-:S04]  /*0510*/  IMAD R15, R15, R16, R17 ;  /* 0x000000100f0f7224 */ /* 0x020fc800078e0211 */
[----:B------:R-:W-:-:S04]  /*0520*/  IMAD R4, R23, R4, R15 ;  /* 0x0000000417047224 */ /* 0x000fc800078e020f */
[----:B------:R-:W-:-:S04]  /*0530*/  IMAD R4, R24, R7, R4 ;  /* 0x0000000718047224 */ /* 0x000fc800078e0204 */
[----:B------:R-:W-:-:S04]  /*0540*/  IMAD R4, R25, R8, R4 ;  /* 0x0000000819047224 */ /* 0x000fc800078e0204 */
[----:B------:R-:W-:Y:S01]  /*0550*/  IMAD R12, R27, R10, R4 ;  /* 0x0000000a1b0c7224 */ /* 0x000fe200078e0204 */
[----:B------:R-:W-:Y:S06]  /*0560*/  BRA.U UP1, `(.L_x_2) ;  /* 0xfffffffd01347547 */ /* 0x000fec000b83ffff */
.L_x_1:
[----:B------:R-:W-:Y:S05]  /*0570*/  BRA.U !UP0, `(.L_x_0) ;  /* 0x00000005083c7547 */ /* 0x000fea000b800000 */
[----:B------:R-:W-:Y:S01]  /*0580*/  UISETP.GE.U32.AND UP0, UPT, UR19, 0x4, UPT ;  /* 0x000000041300788c */ /* 0x000fe2000bf06070 */
[----:B------:R-:W-:Y:S01]  /*0590*/  IMAD R2, R0, UR18, RZ ;  /* 0x0000001200027c24 */ /* 0x000fe2000f8e02ff */
[----:B------:R-:W-:-:S04]  /*05a0*/  ULOP3.LUT UR5, UR18, 0x3, URZ, 0xc0, !UPT ;  /* 0x0000000312057892 */ /* 0x000fc8000f8ec0ff */
[----:B------:R-:W-:-:S03]  /*05b0*/  UISETP.NE.AND UP1, UPT, UR5, URZ, UPT ;  /* 0x000000ff0500728c */ /* 0x000fc6000bf25270 */
[----:B------:R-:W-:Y:S08]  /*05c0*/  BRA.U !UP0, `(.L_x_3) ;  /* 0x00000001087c7547 */ /* 0x000ff0000b800000 */
[----:B------:R-:W0:Y:S01]  /*05d0*/  LDC.64 R6, c[0x0][0x388] ;  /* 0x0000e200ff067b82 */ /* 0x000e220000000a00 */
[----:B------:R-:W1:Y:S01]  /*05e0*/  LDCU.64 UR6, c[0x0][0x380] ;  /* 0x00007000ff0677ac */ /* 0x000e620008000a00 */
[----:B------:R-:W-:Y:S01]  /*05f0*/  MOV R4, UR4 ;  /* 0x0000000400047c02 */ /* 0x000fe20008000f00 */
[----:B------:R-:W-:Y:S01]  /*0600*/  IMAD.U32 R15, RZ, RZ, UR18 ;  /* 0x00000012ff0f7e24 */ /* 0x000fe2000f8e00ff */
[----:B------:R-:W-:Y:S02]  /*0610*/  IADD3 R3, PT, PT, R2, UR4, RZ ;  /* 0x0000000402037c10 */ /* 0x000fe4000fffe0ff */
[----:B------:R-:W-:Y:S01]  /*0620*/  MOV R11, UR18 ;  /* 0x00000012000b7c02 */ /* 0x000fe20008000f00 */
[----:B------:R-:W-:Y:S01]  /*0630*/  IMAD R5, R4, UR18, R13 ;  /* 0x0000001204057c24 */ /* 0x000fe2000f8e020d */
[----:B------:R-:W2:Y:S01]  /*0640*/  LDC.64 R8, c[0x0][0x380] ;  /* 0x0000e000ff087b82 */ /* 0x000ea20000000a00 */
[----:B------:R-:W-:Y:S02]  /*0650*/  IADD3 R14, P0, PT, R2, UR4, RZ ;  /* 0x00000004020e7c10 */ /* 0x000fe4000ff1e0ff */
[----:B------:R-:W-:Y:S01]  /*0660*/  MOV R17, UR18 ;  /* 0x0000001200117c02 */ /* 0x000fe20008000f00 */
[----:B0-----:R-:W-:-:S04]  /*0670*/  IMAD.WIDE R6, R5, 0x4, R6 ;  /* 0x0000000405067825 */ /* 0x001fc800078e0206 */
[----:B------:R-:W-:Y:S02]  /*0680*/  IMAD.WIDE.U32 R10, R11, 0x4, R6 ;  /* 0x000000040b0a7825 */ /* 0x000fe400078e0006 */
[----:B------:R-:W3:Y:S02]  /*0690*/  LDG.E R6, desc[UR16][R6.64] ;  /* 0x0000001006067981 */ /* 0x000ee4000c1e1900 */
[----:B--2---:R-:W-:Y:S01]  /*06a0*/  IMAD.WIDE.U32 R8, R3, 0x4, R8 ;  /* 0x0000000403087825 */ /* 0x004fe200078e0008 */
[----:B------:R-:W-:Y:S02]  /*06b0*/  IADD3.X R3, PT, PT, RZ, RZ, RZ, P0, !PT ;  /* 0x000000ffff037210 */ /* 0x000fe400007fe4ff */
[----:B-1----:R-:W-:-:S03]  /*06c0*/  LEA R4, P0, R14, UR6, 0x2 ;  /* 0x000000060e047c11 */ /* 0x002fc6000f8010ff */
[----:B------:R-:W3:Y:S01]  /*06d0*/  LDG.E R9, desc[UR16][R8.64] ;  /* 0x0000001008097981 */ /* 0x000ee2000c1e1900 */
[----:B------:R-:W-:Y:S01]  /*06e0*/  LEA.HI.X R5, R14, UR7, R3, 0x2, P0 ;  /* 0x000000070e057c11 */ /* 0x000fe200080f1403 */
[----:B------:R-:W-:Y:S02]  /*06f0*/  IMAD.WIDE.U32 R14, R15, 0x4, R10 ;  /* 0x000000040f0e7825 */ /* 0x000fe400078e000a */
[----:B------:R-:W2:Y:S04]  /*0700*/  LDG.E R3, desc[UR16][R10.64] ;  /* 0x000000100a037981 */ /* 0x000ea8000c1e1900 */
[----:B------:R-:W2:Y:S01]  /*0710*/  LDG.E R18, desc[UR16][R4.64+0x4] ;  /* 0x0000041004127981 */ /* 0x000ea2000c1e1900 */
[----:B------:R-:W-:-:S03]  /*0720*/  IMAD.WIDE.U32 R16, R17, 0x4, R14 ;  /* 0x0000000411107825 */ /* 0x000fc600078e000e */
[----:B------:R-:W4:Y:S04]  /*0730*/  LDG.E R19, desc[UR16][R14.64] ;  /* 0x000000100e137981 */ /* 0x000f28000c1e1900 */
[----:B------:R-:W4:Y:S04]  /*0740*/  LDG.E R20, desc[UR16][R4.64+0x8] ;  /* 0x0000081004147981 */ /* 0x000f28000c1e1900 */
[----:B------:R-:W5:Y:S04]  /*0750*/  LDG.E R22, desc[UR16][R4.64+0xc] ;  /* 0x00000c1004167981 */ /* 0x000f68000c1e1900 */
[----:B------:R-:W5:Y:S01]  /*0760*/  LDG.E R16, desc[UR16][R16.64] ;  /* 0x0000001010107981 */ /* 0x000f62000c1e1900 */
[----:B------:R-:W-:Y:S01]  /*0770*/  UIADD3 UR4, UPT, UPT, UR4, 0x4, URZ ;  /* 0x0000000404047890 */ /* 0x000fe2000fffe0ff */
[----:B---3--:R-:W-:-:S04]  /*0780*/  IMAD R9, R9, R6, R12 ;  /* 0x0000000609097224 */ /* 0x008fc800078e020c */
[----:B--2---:R-:W-:-:S04]  /*0790*/  IMAD R3, R18, R3, R9 ;  /* 0x0000000312037224 */ /* 0x004fc800078e0209 */
[----:B----4-:R-:W-:-:S04]  /*07a0*/  IMAD R3, R20, R19, R3 ;  /* 0x0000001314037224 */ /* 0x010fc800078e0203 */
[----:B-----5:R-:W-:-:S07]  /*07b0*/  IMAD R12, R22, R16, R3 ;  /* 0x00000010160c7224 */ /* 0x020fce00078e0203 */
.L_x_3:
[----:B------:R-:W-:Y:S05]  /*07c0*/  BRA.U !UP1, `(.L_x_0) ;  /* 0x0000000109a87547 */ /* 0x000fea000b800000 */
[----:B------:R-:W-:Y:S01]  /*07d0*/  UISETP.NE.AND UP0, UPT, UR5, 0x1, UPT ;  /* 0x000000010500788c */ /* 0x000fe2000bf05270 */
[----:B------:R-:W-:Y:S01]  /*07e0*/  MOV R4, UR4 ;  /* 0x0000000400047c02 */ /* 0x000fe20008000f00 */
[----:B------:R-:W-:Y:S02]  /*07f0*/  ULOP3.LUT UR5, UR18, 0x1, URZ, 0xc0, !UPT ;  /* 0x0000000112057892 */ /* 0x000fe4000f8ec0ff */
[----:B------:R-:W-:Y:S02]  /*0800*/  MOV R17, UR18 ;  /* 0x0000001200117c02 */ /* 0x000fe40008000f00 */
[----:B------:R-:W-:Y:S01]  /*0810*/  UISETP.NE.U32.AND UP1, UPT, UR5, 0x1, UPT ;  /* 0x000000010500788c */ /* 0x000fe2000bf25070 */
[----:B------:R-:W-:-:S04]  /*0820*/  PLOP3.LUT P1, PT, PT, PT, UP0, 0x80, 0x8 ;  /* 0x000000000008781c */ /* 0x000fc80003f2f008 */
[----:B------:R-:W0:Y:S01]  /*0830*/  @UP0 LDCU.128 UR8, c[0x0][0x380] ;  /* 0x00007000ff0807ac */ /* 0x000e220008000c00 */
[----:B------:R-:W-:Y:S01]  /*0840*/  PLOP3.LUT P0, PT, PT, PT, UP1, 0x80, 0x8 ;  /* 0x000000000008781c */ /* 0x000fe20003f0f018 */
[----:B------:R-:W1:Y:S04]  /*0850*/  @UP0 LDCU.64 UR6, c[0x0][0x380] ;  /* 0x00007000ff0607ac */ /* 0x000e680008000a00 */
[----:B------:R-:W2:Y:S03]  /*0860*/  @!UP1 LDCU.128 UR12, c[0x0][0x380] ;  /* 0x00007000ff0c97ac */ /* 0x000ea60008000c00 */
[C---:B------:R-:W-:Y:S02]  /*0870*/  @P1 IADD3 R3, PT, PT, R2.reuse, UR4, RZ ;  /* 0x0000000402031c10 */ /* 0x040fe4000fffe0ff */
[----:B------:R-:W-:Y:S01]  /*0880*/  @P1 IADD3 R5, P2, PT, R2, UR4, RZ ;  /* 0x0000000402051c10 */ /* 0x000fe2000ff5e0ff */
[----:B------:R-:W-:-:S04]  /*0890*/  @UP0 UIADD3 UR4, UPT, UPT, UR4, 0x2, URZ ;  /* 0x0000000204040890 */ /* 0x000fc8000fffe0ff */
[----:B------:R-:W-:Y:S01]  /*08a0*/  @P1 IMAD.X R8, RZ, RZ, RZ, P2 ;  /* 0x000000ffff081224 */ /* 0x000fe200010e06ff */
[----:B0-----:R-:W-:Y:S02]  /*08b0*/  MOV R14, UR8 ;  /* 0x00000008000e7c02 */ /* 0x001fe40008000f00 */
[----:B------:R-:W-:Y:S02]  /*08c0*/  MOV R15, UR9 ;  /* 0x00000009000f7c02 */ /* 0x000fe40008000f00 */
[----:B------:R-:W-:Y:S02]  /*08d0*/  MOV R6, UR10 ;  /* 0x0000000a00067c02 */ /* 0x000fe40008000f00 */
[----:B------:R-:W-:Y:S01]  /*08e0*/  MOV R7, UR11 ;  /* 0x0000000b00077c02 */ /* 0x000fe20008000f00 */
[----:B------:R-:W-:-:S04]  /*08f0*/  @P1 IMAD.WIDE.U32 R14, R3, 0x4, R14 ;  /* 0x00000004030e1825 */ /* 0x000fc800078e000e */
[----:B------:R-:W-:Y:S01]  /*0900*/  @P1 IMAD R3, R4, UR18, R13 ;  /* 0x0000001204031c24 */ /* 0x000fe2000f8e020d */
[----:B-1----:R-:W-:Y:S02]  /*0910*/  @P1 LEA R4, P2, R5, UR6, 0x2 ;  /* 0x0000000605041c11 */ /* 0x002fe4000f8410ff */
[----:B------:R-:W-:Y:S01]  /*0920*/  MOV R18, UR4 ;  /* 0x0000000400127c02 */ /* 0x000fe20008000f00 */
[----:B------:R-:W-:Y:S01]  /*0930*/  @P1 IMAD.WIDE R6, R3, 0x4, R6 ;  /* 0x0000000403061825 */ /* 0x000fe200078e0206 */
[----:B------:R-:W-:Y:S01]  /*0940*/  @P1 LEA.HI.X R5, R5, UR7, R8, 0x2, P2 ;  /* 0x0000000705051c11 */ /* 0x000fe200090f1408 */
[----:B------:R-:W3:Y:S01]  /*0950*/  @P1 LDG.E R3, desc[UR16][R14.64] ;  /* 0x000000100e031981 */ /* 0x000ee2000c1e1900 */
[----:B--2---:R-:W-:Y:S01]  /*0960*/  MOV R8, UR12 ;  /* 0x0000000c00087c02 */ /* 0x004fe20008000f00 */
[----:B------:R-:W-:Y:S01]  /*0970*/  @!P0 IMAD R21, R18, UR18, R13 ;  /* 0x0000001212158c24 */ /* 0x000fe2000f8e020d */
[----:B------:R-:W-:Y:S01]  /*0980*/  MOV R9, UR13 ;  /* 0x0000000d00097c02 */ /* 0x000fe20008000f00 */
[----:B------:R-:W-:Y:S01]  /*0990*/  @P1 IMAD.WIDE.U32 R16, R17, 0x4, R6 ;  /* 0x0000000411101825 */ /* 0x000fe200078e0006 */
[----:B------:R-:W-:Y:S01]  /*09a0*/  @!P0 IADD3 R19, PT, PT, R2, UR4, RZ ;  /* 0x0000000402138c10 */ /* 0x000fe2000fffe0ff */
[----:B------:R-:W3:Y:S01]  /*09b0*/  @P1 LDG.E R6, desc[UR16][R6.64] ;  /* 0x0000001006061981 */ /* 0x000ee2000c1e1900 */
[----:B------:R-:W-:-:S02]  /*09c0*/  MOV R10, UR14 ;  /* 0x0000000e000a7c02 */ /* 0x000fc40008000f00 */
[----:B------:R-:W-:Y:S01]  /*09d0*/  MOV R11, UR15 ;  /* 0x0000000f000b7c02 */ /* 0x000fe20008000f00 */
[----:B------:R-:W-:Y:S01]  /*09e0*/  @!P0 IMAD.WIDE.U32 R8, R19, 0x4, R8 ;  /* 0x0000000413088825 */ /* 0x000fe200078e0008 */
[----:B------:R-:W2:Y:S03]  /*09f0*/  @P1 LDG.E R16, desc[UR16][R16.64] ;  /* 0x0000001010101981 */ /* 0x000ea6000c1e1900 */
[----:B------:R-:W-:Y:S01]  /*0a00*/  @!P0 IMAD.WIDE R10, R21, 0x4, R10 ;  /* 0x00000004150a8825 */ /* 0x000fe200078e020a */
[----:B------:R-:W2:Y:S04]  /*0a10*/  @P1 LDG.E R4, desc[UR16][R4.64+0x4] ;  /* 0x0000041004041981 */ /* 0x000ea8000c1e1900 */
[----:B------:R-:W4:Y:S04]  /*0a20*/  @!P0 LDG.E R9, desc[UR16][R8.64] ;  /* 0x0000001008098981 */ /* 0x000f28000c1e1900 */
[----:B------:R-:W4:Y:S01]  /*0a30*/  @!P0 LDG.E R10, desc[UR16][R10.64] ;  /* 0x000000100a0a8981 */ /* 0x000f22000c1e1900 */
[----:B---3--:R-:W-:-:S04]  /*0a40*/  @P1 IMAD R3, R3, R6, R12 ;  /* 0x0000000603031224 */ /* 0x008fc800078e020c */
[----:B--2---:R-:W-:-:S04]  /*0a50*/  @P1 IMAD R12, R4, R16, R3 ;  /* 0x00000010040c1224 */ /* 0x004fc800078e0203 */
[----:B----4-:R-:W-:-:S07]  /*0a60*/  @!P0 IMAD R12, R9, R10, R12 ;  /* 0x0000000a090c8224 */ /* 0x010fce00078e020c */
.L_x_0:
[----:B------:R-:W0:Y:S01]  /*0a70*/  LDC.64 R4, c[0x0][0x388] ;  /* 0x0000e200ff047b82 */ /* 0x000e220000000a00 */
[----:B------:R-:W-:-:S07]  /*0a80*/  IMAD R7, R0, UR18, R13 ;  /* 0x0000001200077c24 */ /* 0x000fce000f8e020d */
[----:B------:R-:W1:Y:S01]  /*0a90*/  LDC.64 R2, c[0x0][0x380] ;  /* 0x0000e000ff027b82 */ /* 0x000e620000000a00 */
[----:B0-----:R-:W-:-:S06]  /*0aa0*/  IMAD.WIDE R4, R7, 0x4, R4 ;  /* 0x0000000407047825 */ /* 0x001fcc00078e0204 */
[----:B------:R0:W5:Y:S01]  /*0ab0*/  LDG.E R4, desc[UR16][R4.64] ;  /* 0x0000001004047981 */ /* 0x000162000c1e1900 */
[----:B-1----:R-:W-:-:S05]  /*0ac0*/  IMAD.WIDE R2, R7, 0x4, R2 ;  /* 0x0000000407027825 */ /* 0x002fca00078e0202 */
[----:B------:R0:W5:Y:S01]  /*0ad0*/  LDG.E R9, desc[UR16][R2.64] ;  /* 0x0000001002097981 */ /* 0x000162000c1e1900 */
[----:B------:R-:W-:-:S04]  /*0ae0*/  ISETP.GT.AND P0, PT, R13, 0xc, PT ;  /* 0x0000000c0d00780c */ /* 0x000fc80003f04270 */
[----:B------:R-:W-:-:S13]  /*0af0*/  ISETP.GT.U32.OR P0, PT, R0, 0xc, P0 ;  /* 0x0000000c0000780c */ /* 0x000fda0000704470 */
[----:B0-----:R-:W-:Y:S05]  /*0b00*/  @P0 EXIT ;  /* 0x000000000000094d */ /* 0x001fea0003800000 */
[----:B------:R-:W0:Y:S01]  /*0b10*/  LDC.64 R2, c[0x0][0x390] ;  /* 0x0000e400ff027b82 */ /* 0x000e220000000a00 */
[----:B-----5:R-:W-:Y:S01]  /*0b20*/  IADD3 R9, PT, PT, R4, R9, R12 ;  /* 0x0000000904097210 */ /* 0x020fe20007ffe00c */
[----:B0-----:R-:W-:-:S05]  /*0b30*/  IMAD.WIDE R2, R7, 0x4, R2 ;  /* 0x0000000407027825 */ /* 0x001fca00078e0202 */
[----:B------:R-:W-:Y:S01]  /*0b40*/  STG.E desc[UR16][R2.64], R9 ;  /* 0x0000000902007986 */ /* 0x000fe2000c101910 */
[----:B------:R-:W-:Y:S05]  /*0b50*/  EXIT ;  /* 0x000000000000794d */ /* 0x000fea0003800000 */
.L_x_4:
[----:B------:R-:W-:-:S00]  /*0b60*/  BRA `(.L_x_4) ;  /* 0xfffffffc00fc7947 */ /* 0x000fc0000383ffff */
[----:B------:R-:W-:-:S00]  /*0b70*/  NOP ;  /* 0x0000000000007918 */ /* 0x000fc00000000000 */
        /* <DEDUP_REMOVED lines=8> */
.L_x_15:


//--------------------- .text._Z20gpuMatrixComputationPKiS0_Pi --------------------------
	.section	.text._Z20gpuMatrixComputationPKiS0_Pi,"ax",@progbits
	.align	128
        .global         _Z20gpuMatrixComputationPKiS0_Pi
        .type           _Z20gpuMatrixComputationPKiS0_Pi,@function
        .size           _Z20gpuMatrixComputationPKiS0_Pi,(.L_x_16 - _Z20gpuMatrixComputationPKiS0_Pi)
        .other          _Z20gpuMatrixComputationPKiS0_Pi,@"STO_CUDA_ENTRY STV_DEFAULT"
_Z20gpuMatrixComputationPKiS0_Pi:
.text._Z20gpuMatrixComputationPKiS0_Pi:
[----:B------:R-:W-:Y:S01]  /*0000*/  LDC R1, c[0x0][0x37c] ;  /* 0x0000df00ff017b82 */ /* 0x000fe20000000800 */
[----:B------:R-:W-:Y:S01]  /*0010*/  PRMT R0, RZ, 0x7610, R0 ;  /* 0x00007610ff007816 */ /* 0x000fe20000000000 */
[----:B------:R-:W0:Y:S01]  /*0020*/  LDCU.64 UR4, c[0x0][0x358] ;  /* 0x00006b00ff0477ac */ /* 0x000e220008000a00 */
[----:B------:R-:W-:-:S05]  /*0030*/  NOP ;  /* 0x0000000000007918 */ /* 0x000fca0000000000 */
.L_x_6:
[----:B------:R-:W1:Y:S01]  /*0040*/  LDC.64 R2, c[0x0][0x380] ;  /* 0x0000e000ff027b82 */ /* 0x000e620000000a00 */
[----:B------:R-:W-:Y:S02]  /*0050*/  PRMT R8, R0, 0x9910, RZ ;  /* 0x0000991000087816 */ /* 0x000fe400000000ff */
[----:B------:R-:W-:-:S03]  /*0060*/  PRMT R10, RZ, 0x7610, R10 ;  /* 0x00007610ff0a7816 */ /* 0x000fc6000000000a */
[----:B------:R-:W-:-:S05]  /*0070*/  IMAD R8, R8, 0xd, RZ ;  /* 0x0000000d08087824 */ /* 0x000fca00078e02ff */
[----:B------:R-:W-:-:S04]  /*0080*/  LOP3.LUT R8, R8, 0xff, RZ, 0xc0, !PT ;  /* 0x000000ff08087812 */ /* 0x000fc800078ec0ff */
[C---:B------:R-:W-:Y:S02]  /*0090*/  SHF.L.U64.HI R9, R8.reuse, 0x2, RZ ;  /* 0x0000000208097819 */ /* 0x040fe400000102ff */
[C---:B------:R-:W-:Y:S01]  /*00a0*/  SHF.L.U32 R11, R8.reuse, 0x2, RZ ;  /* 0x00000002080b7819 */ /* 0x040fe200000006ff */
[----:B-12---:R-:W-:-:S07]  /*00b0*/  IMAD.WIDE.U32 R2, R8, 0x4, R2 ;  /* 0x0000000408027825 */ /* 0x006fce00078e0002 */
.L_x_5:
[----:B------:R-:W1:Y:S01]  /*00c0*/  LDC.64 R14, c[0x0][0x390] ;  /* 0x0000e400ff0e7b82 */ /* 0x000e620000000a00 */
[----:B------:R-:W-:-:S04]  /*00d0*/  LOP3.LUT R13, R10, 0xff, RZ, 0xc0, !PT ;  /* 0x000000ff0a0d7812 */ /* 0x000fc800078ec0ff */
[----:B--2---:R-:W-:-:S03]  /*00e0*/  IADD3 R5, P0, PT, R13, R8, RZ ;  /* 0x000000080d057210 */ /* 0x004fc60007f1e0ff */
[----:B------:R-:W2:Y:S01]  /*00f0*/  LDC.64 R6, c[0x0][0x388] ;  /* 0x0000e200ff067b82 */ /* 0x000ea20000000a00 */
[----:B------:R-:W-:Y:S02]  /*0100*/  IADD3.X R12, PT, PT, RZ, RZ, RZ, P0, !PT ;  /* 0x000000ffff0c7210 */ /* 0x000fe400007fe4ff */
[----:B-1----:R-:W-:-:S04]  /*0110*/  LEA R4, P0, R5, R14, 0x2 ;  /* 0x0000000e05047211 */ /* 0x002fc800078010ff */
[----:B------:R-:W-:Y:S01]  /*0120*/  LEA.HI.X R5, R5, R15, R12, 0x2, P0 ;  /* 0x0000000f05057211 */ /* 0x000fe200000f140c */
[----:B--2---:R-:W-:-:S04]  /*0130*/  IMAD.WIDE.U32 R6, R13, 0x4, R6 ;  /* 0x000000040d067825 */ /* 0x004fc800078e0006 */
[----:B0-----:R-:W-:Y:S04]  /*0140*/  STG.E desc[UR4][R4.64], RZ ;  /* 0x000000ff04007986 */ /* 0x001fe8000c101904 */
[----:B------:R-:W2:Y:S04]  /*0150*/  LDG.E R12, desc[UR4][R2.64] ;  /* 0x00000004020c7981 */ /* 0x000ea8000c1e1900 */
[----:B------:R-:W2:Y:S02]  /*0160*/  LDG.E R15, desc[UR4][R6.64] ;  /* 0x00000004060f7981 */ /* 0x000ea4000c1e1900 */
[----:B--2---:R-:W-:-:S05]  /*0170*/  IMAD R15, R12, R15, RZ ;  /* 0x0000000f0c0f7224 */ /* 0x004fca00078e02ff */
[----:B------:R0:W-:Y:S04]  /*0180*/  STG.E desc[UR4][R4.64], R15 ;  /* 0x0000000f04007986 */ /* 0x0001e8000c101904 */
[----:B------:R-:W2:Y:S04]  /*0190*/  LDG.E R12, desc[UR4][R2.64+0x4] ;  /* 0x00000404020c7981 */ /* 0x000ea8000c1e1900 */
[----:B------:R-:W2:Y:S02]  /*01a0*/  LDG.E R14, desc[UR4][R6.64+0x34] ;  /* 0x00003404060e7981 */ /* 0x000ea4000c1e1900 */
[----:B--2---:R-:W-:-:S05]  /*01b0*/  IMAD R17, R12, R14, R15 ;  /* 0x0000000e0c117224 */ /* 0x004fca00078e020f */
[----:B------:R1:W-:Y:S04]  /*01c0*/  STG.E desc[UR4][R4.64], R17 ;  /* 0x0000001104007986 */ /* 0x0003e8000c101904 */
[----:B------:R-:W2:Y:S04]  /*01d0*/  LDG.E R12, desc[UR4][R2.64+0x8] ;  /* 0x00000804020c7981 */ /* 0x000ea8000c1e1900 */
[----:B------:R-:W2:Y:S02]  /*01e0*/  LDG.E R14, desc[UR4][R6.64+0x68] ;  /* 0x00006804060e7981 */ /* 0x000ea4000c1e1900 */
[----:B--2---:R-:W-:-:S05]  /*01f0*/  IMAD R19, R12, R14, R17 ;  /* 0x0000000e0c137224 */ /* 0x004fca00078e0211 */
[----:B------:R2:W-:Y:S04]  /*0200*/  STG.E desc[UR4][R4.64], R19 ;  /* 0x0000001304007986 */ /* 0x0005e8000c101904 */
[----:B------:R-:W0:Y:S04]  /*0210*/  LDG.E R12, desc[UR4][R2.64+0xc] ;  /* 0x00000c04020c7981 */ /* 0x000e28000c1e1900 */
[----:B------:R-:W0:Y:S02]  /*0220*/  LDG.E R14, desc[UR4][R6.64+0x9c] ;  /* 0x00009c04060e7981 */ /* 0x000e24000c1e1900 */
[----:B0-----:R-:W-:-:S05]  /*0230*/  IMAD R15, R12, R14, R19 ;  /* 0x0000000e0c0f7224 */ /* 0x001fca00078e0213 */
[----:B------:R0:W-:Y:S04]  /*0240*/  STG.E desc[UR4][R4.64], R15 ;  /* 0x0000000f04007986 */ /* 0x0001e8000c101904 */
[----:B------:R-:W1:Y:S04]  /*0250*/  LDG.E R12, desc[UR4][R2.64+0x10] ;  /* 0x00001004020c7981 */ /* 0x000e68000c1e1900 */
[----:B------:R-:W1:Y:S02]  /*0260*/  LDG.E R14, desc[UR4][R6.64+0xd0] ;  /* 0x0000d004060e7981 */ /* 0x000e64000c1e1900 */
[----:B-1----:R-:W-:-:S05]  /*0270*/  IMAD R17, R12, R14, R15 ;  /* 0x0000000e0c117224 */ /* 0x002fca00078e020f */
        /* <DEDUP_REMOVED lines=29> */
[----:B------:R-:W3:Y:S04]  /*0450*/  LDG.E R12, desc[UR4][R2.64+0x30] ;  /* 0x00003004020c7981 */ /* 0x000ee8000c1e1900 */
[----:B------:R-:W3:Y:S01]  /*0460*/  LDG.E R16, desc[UR4][R6.64+0x270] ;  /* 0x0002700406107981 */ /* 0x000ee2000c1e1900 */
[----:B------:R-:W-:-:S04]  /*0470*/  IADD3 R14, P0, PT, R6, R11, RZ ;  /* 0x0000000b060e7210 */ /* 0x000fc80007f1e0ff */
[----:B0-----:R-:W-:Y:S01]  /*0480*/  IADD3.X R15, PT, PT, R7, R9, RZ, P0, !PT ;  /* 0x00000009070f7210 */ /* 0x001fe200007fe4ff */
[----:B---3--:R-:W-:Y:S02]  /*0490*/  IMAD R21, R12, R16, R19 ;  /* 0x000000100c157224 */ /* 0x008fe400078e0213 */
[----:B------:R-:W-:-:S03]  /*04a0*/  IMAD.WIDE.U32 R12, R13, 0x4, R2 ;  /* 0x000000040d0c7825 */ /* 0x000fc600078e0002 */
[----:B------:R2:W-:Y:S04]  /*04b0*/  STG.E desc[UR4][R4.64], R21 ;  /* 0x0000001504007986 */ /* 0x0005e8000c101904 */
[----:B------:R-:W1:Y:S04]  /*04c0*/  LDG.E R14, desc[UR4][R14.64] ;  /* 0x000000040e0e7981 */ /* 0x000e68000c1e1900 */
[----:B------:R-:W1:Y:S01]  /*04d0*/  LDG.E R12, desc[UR4][R12.64] ;  /* 0x000000040c0c7981 */ /* 0x000e62000c1e1900 */
[C---:B------:R-:W-:Y:S02]  /*04e0*/  LOP3.LUT R16, R10.reuse, 0xff, RZ, 0xc0, !PT ;  /* 0x000000ff0a107812 */ /* 0x040fe400078ec0ff */
[----:B------:R-:W-:-:S02]  /*04f0*/  IADD3 R10, PT, PT, R10, 0x1, RZ ;  /* 0x000000010a0a7810 */ /* 0x000fc40007ffe0ff */
[----:B------:R-:W-:Y:S02]  /*0500*/  ISETP.GE.U32.AND P0, PT, R16, 0xc, PT ;  /* 0x0000000c1000780c */ /* 0x000fe40003f06070 */
[----:B-1----:R-:W-:-:S05]  /*0510*/  IADD3 R17, PT, PT, R21, R14, R12 ;  /* 0x0000000e15117210 */ /* 0x002fca0007ffe00c */
[----:B------:R2:W-:Y:S06]  /*0520*/  STG.E desc[UR4][R4.64], R17 ;  /* 0x0000001104007986 */ /* 0x0005ec000c101904 */
[----:B------:R-:W-:Y:S05]  /*0530*/  @!P0 BRA `(.L_x_5) ;  /* 0xfffffff800e08947 */ /* 0x000fea000383ffff */
[C---:B------:R-:W-:Y:S02]  /*0540*/  LOP3.LUT R2, R0.reuse, 0xff, RZ, 0xc0, !PT ;  /* 0x000000ff00027812 */ /* 0x040fe400078ec0ff */
[----:B------:R-:W-:Y:S02]  /*0550*/  IADD3 R0, PT, PT, R0, 0x1, RZ ;  /* 0x0000000100007810 */ /* 0x000fe40007ffe0ff */
[----:B------:R-:W-:-:S13]  /*0560*/  ISETP.GE.U32.AND P0, PT, R2, 0xc, PT ;  /* 0x0000000c0200780c */ /* 0x000fda0003f06070 */
[----:B------:R-:W-:Y:S05]  /*0570*/  @!P0 BRA `(.L_x_6) ;  /* 0xfffffff800b08947 */ /* 0x000fea000383ffff */
[----:B------:R-:W-:Y:S05]  /*0580*/  EXIT ;  /* 0x000000000000794d */ /* 0x000fea0003800000 */
.L_x_7:
        /* <DEDUP_REMOVED lines=15> */
.L_x_16:


//--------------------- .text._Z9matrixMulPKiS0_Pi --------------------------
	.section	.text._Z9matrixMulPKiS0_Pi,"ax",@progbits
	.align	128
        .global         _Z9matrixMulPKiS0_Pi
        .type           _Z9matrixMulPKiS0_Pi,@function
        .size           _Z9matrixMulPKiS0_Pi,(.L_x_17 - _Z9matrixMulPKiS0_Pi)
        .other          _Z9matrixMulPKiS0_Pi,@"STO_CUDA_ENTRY STV_DEFAULT"
_Z9matrixMulPKiS0_Pi:
.text._Z9matrixMulPKiS0_Pi:
[----:B------:R-:W-:Y:S01]  /*0000*/  LDC R1, c[0x0][0x37c] ;  /* 0x0000df00ff017b82 */ /* 0x000fe20000000800 */
[----:B------:R-:W0:Y:S07]  /*0010*/  S2R R0, SR_TID.Y ;  /* 0x0000000000007919 */ /* 0x000e2e0000002200 */
[----:B------:R-:W1:Y:S01]  /*0020*/  LDC R9, c[0x0][0x364] ;  /* 0x0000d900ff097b82 */ /* 0x000e620000000800 */
[----:B------:R-:W-:Y:S01]  /*0030*/  UMOV UR4, 0x400 ;  /* 0x0000040000047882 */ /* 0x000fe20000000000 */
[----:B------:R-:W-:Y:S01]  /*0040*/  HFMA2 R8, -RZ, RZ, 0, 0 ;  /* 0x00000000ff087431 */ /* 0x000fe200000001ff */
[----:B------:R-:W2:Y:S01]  /*0050*/  S2R R6, SR_TID.X ;  /* 0x0000000000067919 */ /* 0x000ea20000002100 */
[----:B------:R-:W-:Y:S01]  /*0060*/  UIADD3 UR5, UPT, UPT, UR4, 0x400, URZ ;  /* 0x0000040004057890 */ /* 0x000fe2000fffe0ff */
[----:B------:R-:W-:Y:S01]  /*0070*/  MOV R20, RZ ;  /* 0x000000ff00147202 */ /* 0x000fe20000000f00 */
[----:B------:R-:W3:Y:S02]  /*0080*/  LDCU.64 UR8, c[0x0][0x358] ;  /* 0x00006b00ff0877ac */ /* 0x000ee40008000a00 */
[----:B------:R-:W4:Y:S08]  /*0090*/  S2UR UR6, SR_CgaCtaId ;  /* 0x00000000000679c3 */ /* 0x000f300000008800 */
[----:B------:R-:W0:Y:S08]  /*00a0*/  LDC R7, c[0x0][0x360] ;  /* 0x0000d800ff077b82 */ /* 0x000e300000000800 */
[----:B------:R-:W1:Y:S08]  /*00b0*/  S2UR UR7, SR_CTAID.Y ;  /* 0x00000000000779c3 */ /* 0x000e700000002600 */
[----:B------:R-:W5:Y:S01]  /*00c0*/  S2UR UR10, SR_CTAID.X ;  /* 0x00000000000a79c3 */ /* 0x000f620000002500 */
[----:B----4-:R-:W-:-:S02]  /*00d0*/  ULEA UR4, UR6, UR4, 0x18 ;  /* 0x0000000406047291 */ /* 0x010fc4000f8ec0ff */
[----:B------:R-:W-:Y:S01]  /*00e0*/  ULEA UR5, UR6, UR5, 0x18 ;  /* 0x0000000506057291 */ /* 0x000fe2000f8ec0ff */
[----:B0-----:R-:W-:Y:S01]  /*00f0*/  IMAD R11, R0, R7, RZ ;  /* 0x00000007000b7224 */ /* 0x001fe200078e02ff */
[C---:B------:R-:W-:Y:S02]  /*0100*/  LOP3.LUT R14, R7.reuse, 0xfffffff8, RZ, 0xc0, !PT ;  /* 0xfffffff8070e7812 */ /* 0x040fe400078ec0ff */
[----:B------:R-:W-:Y:S02]  /*0110*/  LOP3.LUT R21, R7, 0x7, RZ, 0xc0, !PT ;  /* 0x0000000707157812 */ /* 0x000fe400078ec0ff */
[C---:B--2---:R-:W-:Y:S01]  /*0120*/  IADD3 R18, PT, PT, R11.reuse, R6, RZ ;  /* 0x000000060b127210 */ /* 0x044fe20007ffe0ff */
[----:B------:R-:W-:Y:S01]  /*0130*/  IMAD.MOV R14, RZ, RZ, -R14 ;  /* 0x000000ffff0e7224 */ /* 0x000fe200078e0a0e */
[----:B------:R-:W-:Y:S01]  /*0140*/  LEA R19, R11, UR4, 0x2 ;  /* 0x000000040b137c11 */ /* 0x000fe2000f8e10ff */
[----:B-1----:R-:W-:Y:S01]  /*0150*/  IMAD R9, R9, UR7, R0 ;  /* 0x0000000709097c24 */ /* 0x002fe2000f8e0200 */
[----:B------:R-:W-:-:S02]  /*0160*/  LEA R17, R18, UR4, 0x2 ;  /* 0x0000000412117c11 */ /* 0x000fc4000f8e10ff */
[----:B------:R-:W-:Y:S01]  /*0170*/  LOP3.LUT R12, R7, 0x7f8, RZ, 0xc0, !PT ;  /* 0x000007f8070c7812 */ /* 0x000fe200078ec0ff */
[----:B------:R-:W-:Y:S01]  /*0180*/  IMAD R10, R9, 0xd, R6 ;  /* 0x0000000d090a7824 */ /* 0x000fe200078e0206 */
[----:B------:R-:W-:Y:S02]  /*0190*/  LEA R16, R6, UR5, 0x2 ;  /* 0x0000000506107c11 */ /* 0x000fe4000f8e10ff */
[----:B------:R-:W-:Y:S01]  /*01a0*/  LEA R18, R18, UR5, 0x2 ;  /* 0x0000000512127c11 */ /* 0x000fe2000f8e10ff */
[----:B-----5:R-:W-:Y:S01]  /*01b0*/  IMAD R13, R7, UR10, RZ ;  /* 0x0000000a070d7c24 */ /* 0x020fe2000f8e02ff */
[----:B------:R-:W-:-:S03]  /*01c0*/  IADD3 R19, PT, PT, R19, 0x10, RZ ;  /* 0x0000001013137810 */ /* 0x000fc60007ffe0ff */
[----:B---3--:R-:W-:-:S07]  /*01d0*/  IMAD.IADD R15, R13, 0x1, R6 ;  /* 0x000000010d0f7824 */ /* 0x008fce00078e0206 */
.L_x_13:
[----:B------:R-:W0:Y:S01]  /*01e0*/  LDC.64 R4, c[0x0][0x380] ;  /* 0x0000e000ff047b82 */ /* 0x000e220000000a00 */
[----:B------:R-:W-:Y:S01]  /*01f0*/  IMAD.IADD R22, R0, 0x1, R8 ;  /* 0x0000000100167824 */ /* 0x000fe200078e0208 */
[----:B------:R-:W-:-:S03]  /*0200*/  IADD3 R23, PT, PT, R10, R8, RZ ;  /* 0x000000080a177210 */ /* 0x000fc60007ffe0ff */
[----:B------:R-:W-:-:S03]  /*0210*/  IMAD R25, R22, 0xd, R15 ;  /* 0x0000000d16197824 */ /* 0x000fc600078e020f */
[----:B------:R-:W1:Y:S01]  /*0220*/  LDC.64 R2, c[0x0][0x388] ;  /* 0x0000e200ff027b82 */ /* 0x000e620000000a00 */
[----:B0-----:R-:W-:-:S05]  /*0230*/  IMAD.WIDE.U32 R4, R23, 0x4, R4 ;  /* 0x0000000417047825 */ /* 0x001fca00078e0004 */
[----:B------:R0:W2:Y:S01]  /*0240*/  LDG.E R22, desc[UR8][R4.64] ;  /* 0x0000000804167981 */ /* 0x0000a2000c1e1900 */
[----:B-1----:R-:W-:-:S06]  /*0250*/  IMAD.WIDE.U32 R2, R25, 0x4, R2 ;  /* 0x0000000419027825 */ /* 0x002fcc00078e0002 */
[----:B------:R-:W3:Y:S01]  /*0260*/  LDG.E R3, desc[UR8][R2.64] ;  /* 0x0000000802037981 */ /* 0x000ee2000c1e1900 */
[C---:B------:R-:W-:Y:S01]  /*0270*/  ISETP.GE.U32.AND P1, PT, R7.reuse, 0x8, PT ;  /* 0x000000080700780c */ /* 0x040fe20003f26070 */
[----:B------:R-:W-:Y:S01]  /*0280*/  IMAD.IADD R8, R7, 0x1, R8 ;  /* 0x0000000107087824 */ /* 0x000fe200078e0208 */
[----:B0-----:R-:W-:-:S04]  /*0290*/  MOV R4, RZ ;  /* 0x000000ff00047202 */ /* 0x001fc80000000f00 */
[----:B------:R-:W-:Y:S01]  /*02a0*/  ISETP.GE.U32.AND P0, PT, R8, 0x10, PT ;  /* 0x000000100800780c */ /* 0x000fe20003f06070 */
[----:B--2---:R-:W-:Y:S04]  /*02b0*/  STS [R17], R22 ;  /* 0x0000001611007388 */ /* 0x004fe80000000800 */
[----:B---3--:R-:W-:Y:S01]  /*02c0*/  STS [R18], R3 ;  /* 0x0000000312007388 */ /* 0x008fe20000000800 */
[----:B------:R-:W-:Y:S06]  /*02d0*/  BAR.SYNC.DEFER_BLOCKING 0x0 ;  /* 0x0000000000007b1d */ /* 0x000fec0000010000 */
[----:B------:R-:W-:Y:S04]  /*02e0*/  LDS R23, [R17] ;  /* 0x0000000011177984 */ /* 0x000fe80000000800 */
[----:B------:R-:W0:Y:S02]  /*02f0*/  LDS R24, [R18] ;  /* 0x0000000012187984 */ /* 0x000e240000000800 */
[----:B0-----:R-:W-:Y:S01]  /*0300*/  IADD3 R20, PT, PT, R24, R23, R20 ;  /* 0x0000001718147210 */ /* 0x001fe20007ffe014 */
[----:B------:R-:W-:Y:S06]  /*0310*/  @!P1 BRA `(.L_x_8) ;  /* 0x0000000000a09947 */ /* 0x000fec0003800000 */
[----:B------:R-:W-:Y:S01]  /*0320*/  IMAD.MOV.U32 R2, RZ, RZ, R19 ;  /* 0x000000ffff027224 */ /* 0x000fe200078e0013 */
[----:B------:R-:W-:Y:S01]  /*0330*/  MOV R4, R16 ;  /* 0x0000001000047202 */ /* 0x000fe20000000f00 */
[----:B------:R-:W-:-:S07]  /*0340*/  IMAD.MOV.U32 R3, RZ, RZ, R14 ;  /* 0x000000ffff037224 */ /* 0x000fce00078e000e */
.L_x_9:
[----:B------:R-:W-:Y:S01]  /*0350*/  LDS R23, [R2+-0x10] ;  /* 0xfffff00002177984 */ /* 0x000fe20000000800 */
[----:B------:R-:W-:Y:S01]  /*0360*/  LEA R26, R7, R4, 0x2 ;  /* 0x00000004071a7211 */ /* 0x000fe200078e10ff */
[----:B------:R-:W-:Y:S02]  /*0370*/  VIADD R3, R3, 0x8 ;  /* 0x0000000803037836 */ /* 0x000fe40000000000 */
[----:B------:R0:W1:Y:S02]  /*0380*/  LDS R24, [R4] ;  /* 0x0000000004187984 */ /* 0x0000640000000800 */
[----:B------:R-:W-:Y:S01]  /*0390*/  IMAD R28, R7, 0x4, R26 ;  /* 0x00000004071c7824 */ /* 0x000fe200078e021a */
[----:B------:R-:W-:Y:S01]  /*03a0*/  ISETP.NE.AND P1, PT, R3, RZ, PT ;  /* 0x000000ff0300720c */ /* 0x000fe20003f25270 */
[----:B------:R-:W-:Y:S03]  /*03b0*/  LDS R5, [R2+-0xc] ;  /* 0xfffff40002057984 */ /* 0x000fe60000000800 */
[C---:B------:R-:W-:Y:S01]  /*03c0*/  LEA R25, R7.reuse, R28, 0x2 ;  /* 0x0000001c07197211 */ /* 0x040fe200078e10ff */
[----:B------:R2:W3:Y:S01]  /*03d0*/  LDS R22, [R26] ;  /* 0x000000001a167984 */ /* 0x0004e20000000800 */
[----:B0-----:R-:W-:-:S03]  /*03e0*/  LEA R4, R7, R4, 0x5 ;  /* 0x0000000407047211 */ /* 0x001fc600078e28ff */
[----:B------:R-:W-:-:S05]  /*03f0*/  IMAD R27, R7, 0x4, R25 ;  /* 0x00000004071b7824 */ /* 0x000fca00078e0219 */
[----:B--2---:R-:W-:Y:S01]  /*0400*/  LEA R26, R7, R27, 0x2 ;  /* 0x0000001b071a7211 */ /* 0x004fe200078e10ff */
[----:B-1----:R-:W-:Y:S02]  /*0410*/  IMAD R24, R23, R24, R20 ;  /* 0x0000001817187224 */ /* 0x002fe400078e0214 */
[----:B------:R-:W-:Y:S04]  /*0420*/  LDS R20, [R2+-0x8] ;  /* 0xfffff80002147984 */ /* 0x000fe80000000800 */
[----:B------:R0:W1:Y:S01]  /*0430*/  LDS R23, [R28] ;  /* 0x000000001c177984 */ /* 0x0000620000000800 */
[----:B---3--:R-:W-:-:S03]  /*0440*/  IMAD R24, R5, R22, R24 ;  /* 0x0000001605187224 */ /* 0x008fc600078e0218 */
[----:B------:R-:W-:Y:S04]  /*0450*/  LDS R5, [R2+-0x4] ;  /* 0xfffffc0002057984 */ /* 0x000fe80000000800 */
[----:B------:R2:W3:Y:S01]  /*0460*/  LDS R22, [R25] ;  /* 0x0000000019167984 */ /* 0x0004e20000000800 */
[----:B0-----:R-:W-:-:S05]  /*0470*/  IMAD R28, R7, 0x4, R26 ;  /* 0x00000004071c7824 */ /* 0x001fca00078e021a */
[----:B--2---:R-:W-:Y:S02]  /*0480*/  LEA R25, R7, R28, 0x2 ;  /* 0x0000001c07197211 */ /* 0x004fe400078e10ff */
[----:B------:R-:W-:Y:S04]  /*0490*/  LDS R28, [R28] ;  /* 0x000000001c1c7984 */ /* 0x000fe80000000800 */
[----:B------:R-:W-:Y:S01]  /*04a0*/  LDS R25, [R25] ;  /* 0x0000000019197984 */ /* 0x000fe20000000800 */
[----:B-1----:R-:W-:-:S03]  /*04b0*/  IMAD R24, R20, R23, R24 ;  /* 0x0000001714187224 */ /* 0x002fc600078e0218 */
[----:B------:R-:W-:Y:S04]  /*04c0*/  LDS R20, [R2] ;  /* 0x0000000002147984 */ /* 0x000fe80000000800 */
[----:B------:R-:W0:Y:S01]  /*04d0*/  LDS R23, [R27] ;  /* 0x000000001b177984 */ /* 0x000e220000000800 */
[----:B---3--:R-:W-:-:S03]  /*04e0*/  IMAD R24, R5, R22, R24 ;  /* 0x0000001605187224 */ /* 0x008fc600078e0218 */
[----:B------:R-:W-:Y:S04]  /*04f0*/  LDS R5, [R26] ;  /* 0x000000001a057984 */ /* 0x000fe80000000800 */
[----:B------:R-:W1:Y:S01]  /*0500*/  LDS R22, [R2+0x4] ;  /* 0x0000040002167984 */ /* 0x000e620000000800 */
[----:B0-----:R-:W-:-:S03]  /*0510*/  IMAD R20, R20, R23, R24 ;  /* 0x0000001714147224 */ /* 0x001fc600078e0218 */
[----:B------:R-:W0:Y:S04]  /*0520*/  LDS R24, [R2+0x8] ;  /* 0x0000080002187984 */ /* 0x000e280000000800 */
[----:B------:R2:W3:Y:S01]  /*0530*/  LDS R23, [R2+0xc] ;  /* 0x00000c0002177984 */ /* 0x0004e20000000800 */
[----:B-1----:R-:W-:Y:S02]  /*0540*/  IMAD R5, R22, R5, R20 ;  /* 0x0000000516057224 */ /* 0x002fe400078e0214 */
[----:B--2---:R-:W-:Y:S02]  /*0550*/  VIADD R2, R2, 0x20 ;  /* 0x0000002002027836 */ /* 0x004fe40000000000 */
[----:B0-----:R-:W-:-:S04]  /*0560*/  IMAD R5, R24, R28, R5 ;  /* 0x0000001c18057224 */ /* 0x001fc800078e0205 */
[----:B---3--:R-:W-:Y:S01]  /*0570*/  IMAD R20, R23, R25, R5 ;  /* 0x0000001917147224 */ /* 0x008fe200078e0205 */
[----:B------:R-:W-:Y:S06]  /*0580*/  @P1 BRA `(.L_x_9) ;  /* 0xfffffffc00701947 */ /* 0x000fec000383ffff */
[----:B------:R-:W-:-:S07]  /*0590*/  MOV R4, R12 ;  /* 0x0000000c00047202 */ /* 0x000fce0000000f00 */
.L_x_8:
[----:B------:R-:W-:-:S13]  /*05a0*/  ISETP.NE.AND P1, PT, R21, RZ, PT ;  /* 0x000000ff1500720c */ /* 0x000fda0003f25270 */
[----:B------:R-:W-:Y:S05]  /*05b0*/  @!P1 BRA `(.L_x_10) ;  /* 0x0000000400009947 */ /* 0x000fea0003800000 */
[----:B------:R-:W-:-:S05]  /*05c0*/  VIADD R2, R21, 0xffffffff ;  /* 0xffffffff15027836 */ /* 0x000fca0000000000 */
[----:B------:R-:W-:-:S13]  /*05d0*/  ISETP.GE.U32.AND P1, PT, R2, 0x3, PT ;  /* 0x000000030200780c */ /* 0x000fda0003f26070 */
[----:B------:R-:W-:Y:S05]  /*05e0*/  @!P1 BRA `(.L_x_11) ;  /* 0x0000000000649947 */ /* 0x000fea0003800000 */
[----:B------:R-:W0:Y:S01]  /*05f0*/  S2UR UR5, SR_CgaCtaId ;  /* 0x00000000000579c3 */ /* 0x000e220000008800 */
[----:B------:R-:W-:Y:S01]  /*0600*/  UMOV UR4, 0x400 ;  /* 0x0000040000047882 */ /* 0x000fe20000000000 */
[C---:B------:R-:W-:Y:S01]  /*0610*/  IMAD R3, R4.reuse, R7, R6 ;  /* 0x0000000704037224 */ /* 0x040fe200078e0206 */
[----:B------:R-:W-:Y:S01]  /*0620*/  UIADD3 UR6, UPT, UPT, UR4, 0x400, URZ ;  /* 0x0000040004067890 */ /* 0x000fe2000fffe0ff */
[----:B------:R-:W-:Y:S02]  /*0630*/  IADD3 R2, PT, PT, R11, R4, RZ ;  /* 0x000000040b027210 */ /* 0x000fe40007ffe0ff */
[----:B------:R-:W-:Y:S01]  /*0640*/  IADD3 R4, PT, PT, R4, 0x4, RZ ;  /* 0x0000000404047810 */ /* 0x000fe20007ffe0ff */
[----:B0-----:R-:W-:Y:S02]  /*0650*/  ULEA UR6, UR5, UR6, 0x18 ;  /* 0x0000000605067291 */ /* 0x001fe4000f8ec0ff */
[----:B------:R-:W-:-:S04]  /*0660*/  ULEA UR4, UR5, UR4, 0x18 ;  /* 0x0000000405047291 */ /* 0x000fc8000f8ec0ff */
[----:B------:R-:W-:Y:S02]  /*0670*/  LEA R28, R3, UR6, 0x2 ;  /* 0x00000006031c7c11 */ /* 0x000fe4000f8e10ff */
[----:B------:R-:W-:-:S03]  /*0680*/  LEA R26, R2, UR4, 0x2 ;  /* 0x00000004021a7c11 */ /* 0x000fc6000f8e10ff */
[C---:B------:R-:W-:Y:S01]  /*0690*/  IMAD R24, R7.reuse, 0x4, R28 ;  /* 0x0000000407187824 */ /* 0x040fe200078e021c */
[----:B------:R-:W-:Y:S04]  /*06a0*/  LDS R25, [R28] ;  /* 0x000000001c197984 */ /* 0x000fe80000000800 */
[----:B------:R-:W0:Y:S01]  /*06b0*/  LDS R5, [R26] ;  /* 0x000000001a057984 */ /* 0x000e220000000800 */
[----:B------:R-:W-:-:S03]  /*06c0*/  LEA R27, R7, R24, 0x2 ;  /* 0x00000018071b7211 */ /* 0x000fc600078e10ff */
[----:B------:R-:W-:Y:S02]  /*06d0*/  LDS R3, [R26+0x4] ;  /* 0x000004001a037984 */ /* 0x000fe40000000800 */
[----:B------:R-:W-:Y:S02]  /*06e0*/  IMAD R29, R7, 0x4, R27 ;  /* 0x00000004071d7824 */ /* 0x000fe400078e021b */
[----:B------:R-:W1:Y:S04]  /*06f0*/  LDS R24, [R24] ;  /* 0x0000000018187984 */ /* 0x000e680000000800 */
[----:B------:R-:W-:Y:S04]  /*0700*/  LDS R2, [R27] ;  /* 0x000000001b027984 */ /* 0x000fe80000000800 */
[----:B------:R-:W2:Y:S04]  /*0710*/  LDS R23, [R26+0x8] ;  /* 0x000008001a177984 */ /* 0x000ea80000000800 */
[----:B------:R-:W-:Y:S04]  /*0720*/  LDS R22, [R26+0xc] ;  /* 0x00000c001a167984 */ /* 0x000fe80000000800 */
[----:B------:R-:W3:Y:S01]  /*0730*/  LDS R29, [R29] ;  /* 0x000000001d1d7984 */ /* 0x000ee20000000800 */
[----:B0-----:R-:W-:-:S04]  /*0740*/  IMAD R5, R5, R25, R20 ;  /* 0x0000001905057224 */ /* 0x001fc800078e0214 */
[----:B-1----:R-:W-:-:S04]  /*0750*/  IMAD R3, R3, R24, R5 ;  /* 0x0000001803037224 */ /* 0x002fc800078e0205 */
[----:B--2---:R-:W-:-:S04]  /*0760*/  IMAD R3, R23, R2, R3 ;  /* 0x0000000217037224 */ /* 0x004fc800078e0203 */
[----:B---3--:R-:W-:-:S07]  /*0770*/  IMAD R20, R22, R29, R3 ;  /* 0x0000001d16147224 */ /* 0x008fce00078e0203 */
.L_x_11:
[----:B------:R-:W-:-:S13]  /*0780*/  LOP3.LUT P1, R2, R7, 0x3, RZ, 0xc0, !PT ;  /* 0x0000000307027812 */ /* 0x000fda000782c0ff */
[----:B------:R-:W-:Y:S05]  /*0790*/  @!P1 BRA `(.L_x_10) ;  /* 0x0000000000889947 */ /* 0x000fea0003800000 */
[----:B------:R-:W-:Y:S02]  /*07a0*/  ISETP.NE.AND P1, PT, R2, 0x1, PT ;  /* 0x000000010200780c */ /* 0x000fe40003f25270 */
[----:B------:R-:W-:-:S04]  /*07b0*/  LOP3.LUT R3, R7, 0x1, RZ, 0xc0, !PT ;  /* 0x0000000107037812 */ /* 0x000fc800078ec0ff */
[----:B------:R-:W-:-:S07]  /*07c0*/  ISETP.NE.U32.AND P2, PT, R3, 0x1, PT ;  /* 0x000000010300780c */ /* 0x000fce0003f45070 */
[----:B------:R-:W-:Y:S06]  /*07d0*/  @!P1 BRA `(.L_x_12) ;  /* 0x0000000000449947 */ /* 0x000fec0003800000 */
[----:B------:R-:W0:Y:S01]  /*07e0*/  S2UR UR5, SR_CgaCtaId ;  /* 0x00000000000579c3 */ /* 0x000e220000008800 */
[----:B------:R-:W-:Y:S01]  /*07f0*/  UMOV UR4, 0x400 ;  /* 0x0000040000047882 */ /* 0x000fe20000000000 */
[C---:B------:R-:W-:Y:S01]  /*0800*/  IMAD R3, R4.reuse, R7, R6 ;  /* 0x0000000704037224 */ /* 0x040fe200078e0206 */
[----:B------:R-:W-:Y:S01]  /*0810*/  UIADD3 UR6, UPT, UPT, UR4, 0x400, URZ ;  /* 0x0000040004067890 */ /* 0x000fe2000fffe0ff */
[----:B------:R-:W-:Y:S02]  /*0820*/  IMAD.IADD R2, R11, 0x1, R4 ;  /* 0x000000010b027824 */ /* 0x000fe400078e0204 */
[----:B------:R-:W-:Y:S01]  /*0830*/  VIADD R4, R4, 0x2 ;  /* 0x0000000204047836 */ /* 0x000fe20000000000 */
[----:B0-----:R-:W-:Y:S02]  /*0840*/  ULEA UR6, UR5, UR6, 0x18 ;  /* 0x0000000605067291 */ /* 0x001fe4000f8ec0ff */
[----:B------:R-:W-:-:S04]  /*0850*/  ULEA UR4, UR5, UR4, 0x18 ;  /* 0x0000000405047291 */ /* 0x000fc8000f8ec0ff */
[----:B------:R-:W-:Y:S02]  /*0860*/  LEA R22, R3, UR6, 0x2 ;  /* 0x0000000603167c11 */ /* 0x000fe4000f8e10ff */
[----:B------:R-:W-:Y:S02]  /*0870*/  LEA R2, R2, UR4, 0x2 ;  /* 0x0000000402027c11 */ /* 0x000fe4000f8e10ff */
[----:B------:R-:W-:Y:S02]  /*0880*/  LEA R5, R7, R22, 0x2 ;  /* 0x0000001607057211 */ /* 0x000fe400078e10ff */
[----:B------:R-:W-:Y:S04]  /*0890*/  LDS R22, [R22] ;  /* 0x0000000016167984 */ /* 0x000fe80000000800 */
[----:B------:R-:W0:Y:S04]  /*08a0*/  LDS R3, [R2] ;  /* 0x0000000002037984 */ /* 0x000e280000000800 */
[----:B------:R-:W-:Y:S04]  /*08b0*/  LDS R24, [R2+0x4] ;  /* 0x0000040002187984 */ /* 0x000fe80000000800 */
[----:B------:R-:W1:Y:S01]  /*08c0*/  LDS R5, [R5] ;  /* 0x0000000005057984 */ /* 0x000e620000000800 */
[----:B0-----:R-:W-:-:S04]  /*08d0*/  IMAD R3, R3, R22, R20 ;  /* 0x0000001603037224 */ /* 0x001fc800078e0214 */
[----:B-1----:R-:W-:-:S07]  /*08e0*/  IMAD R20, R24, R5, R3 ;  /* 0x0000000518147224 */ /* 0x002fce00078e0203 */
.L_x_12:
[----:B------:R-:W-:Y:S05]  /*08f0*/  @P2 BRA `(.L_x_10) ;  /* 0x0000000000302947 */ /* 0x000fea0003800000 */
[----:B------:R-:W0:Y:S01]  /*0900*/  S2UR UR5, SR_CgaCtaId ;  /* 0x00000000000579c3 */ /* 0x000e220000008800 */
[----:B------:R-:W-:Y:S01]  /*0910*/  UMOV UR4, 0x400 ;  /* 0x0000040000047882 */ /* 0x000fe20000000000 */
[-C--:B------:R-:W-:Y:S01]  /*0920*/  IMAD R3, R7, R4.reuse, R6 ;  /* 0x0000000407037224 */ /* 0x080fe200078e0206 */
[----:B------:R-:W-:Y:S01]  /*0930*/  UIADD3 UR6, UPT, UPT, UR4, 0x400, URZ ;  /* 0x0000040004067890 */ /* 0x000fe2000fffe0ff */
[----:B------:R-:W-:-:S03]  /*0940*/  IADD3 R2, PT, PT, R11, R4, RZ ;  /* 0x000000040b027210 */ /* 0x000fc60007ffe0ff */
[----:B0-----:R-:W-:Y:S02]  /*0950*/  ULEA UR6, UR5, UR6, 0x18 ;  /* 0x0000000605067291 */ /* 0x001fe4000f8ec0ff */
[----:B------:R-:W-:-:S04]  /*0960*/  ULEA UR4, UR5, UR4, 0x18 ;  /* 0x0000000405047291 */ /* 0x000fc8000f8ec0ff */
[----:B------:R-:W-:Y:S02]  /*0970*/  LEA R4, R3, UR6, 0x2 ;  /* 0x0000000603047c11 */ /* 0x000fe4000f8e10ff */
[----:B------:R-:W-:-:S04]  /*0980*/  LEA R2, R2, UR4, 0x2 ;  /* 0x0000000402027c11 */ /* 0x000fc8000f8e10ff */
[----:B------:R-:W-:Y:S04]  /*0990*/  LDS R4, [R4] ;  /* 0x0000000004047984 */ /* 0x000fe80000000800 */
[----:B------:R-:W0:Y:S02]  /*09a0*/  LDS R3, [R2] ;  /* 0x0000000002037984 */ /* 0x000e240000000800 */
[----:B0-----:R-:W-:-:S07]  /*09b0*/  IMAD R20, R3, R4, R20 ;  /* 0x0000000403147224 */ /* 0x001fce00078e0214 */
.L_x_10:
[----:B------:R-:W-:Y:S06]  /*09c0*/  BAR.SYNC.DEFER_BLOCKING 0x0 ;  /* 0x0000000000007b1d */ /* 0x000fec0000010000 */
[----:B------:R-:W-:Y:S05]  /*09d0*/  @!P0 BRA `(.L_x_13) ;  /* 0xfffffff800008947 */ /* 0x000fea000383ffff */
[----:B------:R-:W-:-:S04]  /*09e0*/  ISETP.GT.AND P0, PT, R15, 0xc, PT ;  /* 0x0000000c0f00780c */ /* 0x000fc80003f04270 */
[----:B------:R-:W-:-:S13]  /*09f0*/  ISETP.GT.U32.OR P0, PT, R9, 0xc, P0 ;  /* 0x0000000c0900780c */ /* 0x000fda0000704470 */
[----:B------:R-:W-:Y:S05]  /*0a00*/  @P0 EXIT ;  /* 0x000000000000094d */ /* 0x000fea0003800000 */
[----:B------:R-:W0:Y:S01]  /*0a10*/  LDC.64 R2, c[0x0][0x390] ;  /* 0x0000e400ff027b82 */ /* 0x000e220000000a00 */
[----:B------:R-:W-:-:S04]  /*0a20*/  IMAD.IADD R13, R13, 0x1, R10 ;  /* 0x000000010d0d7824 */ /* 0x000fc800078e020a */
[----:B0-----:R-:W-:-:S05]  /*0a30*/  IMAD.WIDE R2, R13, 0x4, R2 ;  /* 0x000000040d027825 */ /* 0x001fca00078e0202 */
[----:B------:R-:W-:Y:S01]  /*0a40*/  STG.E desc[UR8][R2.64], R20 ;  /* 0x0000001402007986 */ /* 0x000fe2000c101908 */
[----:B------:R-:W-:Y:S05]  /*0a50*/  EXIT ;  /* 0x000000000000794d */ /* 0x000fea0003800000 */
.L_x_14:
        /* <DEDUP_REMOVED lines=10> */
.L_x_17:


//--------------------- .nv.shared.reserved.0     --------------------------
	.section	.nv.shared.reserved.0,"aw",@nobits
	.weak		__nv_reservedSMEM_offset_0_alias
	.size		__nv_reservedSMEM_offset_0_alias, 0, 64
	.other		__nv_reservedSMEM_offset_0_alias,@"STO_CUDA_RESERVED_SHARED STV_DEFAULT"
__nv_reservedSMEM_offset_0_alias:
	.zero		0
	.zero		64


//--------------------- .nv.shared._Z9matrixMulPKiS0_Pi --------------------------
	.section	.nv.shared._Z9matrixMulPKiS0_Pi,"aw",@nobits
	.sectionflags	@""
	.align	4
.nv.shared._Z9matrixMulPKiS0_Pi:
	.zero		3072


//--------------------- .nv.constant0._Z28gpuParallelMatrixComputationPKiS0_Pii --------------------------
	.section	.nv.constant0._Z28gpuParallelMatrixComputationPKiS0_Pii,"a",@progbits
	.sectionflags	@""
	.align	4
.nv.constant0._Z28gpuParallelMatrixComputationPKiS0_Pii:
	.zero		924


//--------------------- .nv.constant0._Z20gpuMatrixComputationPKiS0_Pi --------------------------
	.section	.nv.constant0._Z20gpuMatrixComputationPKiS0_Pi,"a",@progbits
	.sectionflags	@""
	.align	4
.nv.constant0._Z20gpuMatrixComputationPKiS0_Pi:
	.zero		920


//--------------------- .nv.constant0._Z9matrixMulPKiS0_Pi --------------------------
	.section	.nv.constant0._Z9matrixMulPKiS0_Pi,"a",@progbits
	.sectionflags	@""
	.align	4
.nv.constant0._Z9matrixMulPKiS0_Pi:
	.zero		920


//--------------------- SYMBOLS --------------------------

	.type		.nv.reservedSmem.offset0,@object
	.size		.nv.reservedSmem.offset0,0x4
	.type		.nv.reservedSmem.cap,@object
	.size		.nv.reservedSmem.cap,0x4
